// auto-generated by cutlass_sweep.gemm — config: {"arch": "sm_100", "cluster_m": 2, "cluster_n": 1, "dtype": "int8", "stages": 5, "tile_k": 32, "tile_m": 128, "tile_n": 128}
#include "cutlass/cutlass.h"
#include "cutlass/gemm/collective/collective_builder.hpp"
#include "cutlass/gemm/device/gemm_universal_adapter.h"
#include "cutlass/gemm/kernel/gemm_universal.hpp"
#include "cutlass/epilogue/collective/collective_builder.hpp"

using ElemA = int8_t;
using ElemB = int8_t;
using ElemCD = int8_t;
using Acc  = int32_t;
using TileShape    = cute::Shape<cute::_128, cute::_128, cute::_32>;
using ClusterShape = cute::Shape<cute::_2, cute::_1, cute::_1>;

using CollectiveEpilogue = typename cutlass::epilogue::collective::CollectiveBuilder<
    cutlass::arch::Sm100, cutlass::arch::OpClassTensorOp,
    TileShape, ClusterShape,
    cutlass::epilogue::collective::EpilogueTileAuto,
    Acc, Acc,
    ElemCD, cutlass::layout::RowMajor, 128 / cutlass::sizeof_bits<ElemCD>::value,
    ElemCD, cutlass::layout::RowMajor, 128 / cutlass::sizeof_bits<ElemCD>::value,
    cutlass::epilogue::collective::EpilogueScheduleAuto
  >::CollectiveOp;

using CollectiveMainloop = typename cutlass::gemm::collective::CollectiveBuilder<
    cutlass::arch::Sm100, cutlass::arch::OpClassTensorOp,
    ElemA, cutlass::layout::RowMajor, 128 / cutlass::sizeof_bits<ElemA>::value,
    ElemB, cutlass::layout::ColumnMajor, 128 / cutlass::sizeof_bits<ElemB>::value,
    Acc,
    TileShape, ClusterShape,
    cutlass::gemm::collective::StageCount<5>,
    cutlass::gemm::collective::KernelScheduleAuto
  >::CollectiveOp;

using GemmKernel = cutlass::gemm::kernel::GemmUniversal<
    cute::Shape<int,int,int,int>,
    CollectiveMainloop,
    CollectiveEpilogue
>;
using Gemm = cutlass::gemm::device::GemmUniversalAdapter<GemmKernel>;

// Force the device kernel symbol into the cubin without needing a host main.
auto* _anchor = &cutlass::device_kernel<GemmKernel>;


// ===== COMPILED SASS (sm_100a) =====

	.target	sm_100a

	.elftype	@"ET_EXEC"


//--------------------- .note.nv.tkinfo           --------------------------
	.section	.note.nv.tkinfo,"",@"SHT_NOTE"
	.sectionflags	@"SHF_NOTE_NV_TKINFO"
	.tkinfo
        /*0018*/ 	.word	0x00000002
        /*0030*/ 	.string	""
        /*0030*/ 	.string	"ptxas"
        /*0030*/ 	.string	"Cuda compilation tools, release 13.0, V13.0.88"
        /*0030*/ 	.string	"Build cuda_13.0.r13.0/compiler.36424714_0"
        /*0030*/ 	.string	"-arch sm_100a -m 64 "



//--------------------- .note.nv.cuinfo           --------------------------
	.section	.note.nv.cuinfo,"",@"SHT_NOTE"
	.sectionflags	@"SHF_NOTE_NV_CUINFO"
        /*0018*/ 	.short	0x0002
        /*001a*/ 	.short	0x0064
        /*001c*/ 	.short	0x0082
	.zero		2


//--------------------- .nv.info                  --------------------------
	.section	.nv.info,"",@"SHT_CUDA_INFO"
	.align	4


	//----- nvinfo : EIATTR_REGCOUNT
	.align		4
        /*0000*/ 	.byte	0x04, 0x2f
        /*0002*/ 	.short	(.L_19 - .L_18)
	.align		4
.L_18:
        /*0004*/ 	.word	index@(_ZN7cutlass13device_kernelINS_4gemm6kernel13GemmUniversalIN4cute5tupleIJiiiiEEENS1_10collective13CollectiveMmaINS1_35MainloopSm100TmaUmmaWarpSpecializedILi5ELi2ELi4ENS5_IJNS4_1CILi2EEENSA_ILi1EEESC_EEEEENS5_IJNSA_ILi128EEESF_NSA_ILi32EEEEEEaNS5_IJlSC_lEEEaSI_NS4_8TiledMMAINS4_8MMA_AtomIJNS4_21SM100_MMA_S8_2x1SM_SSIaaiLi128ELi128ELNS4_4UMMA5MajorE0ELSN_0ELNSM_8SaturateE0EEEEEENS4_6LayoutINS5_IJSC_SC_SC_EEENS5_IJNSA_ILi0EEEST_ST_EEEEENS5_IJNS4_10UnderscoreESW_SW_EEEEENS4_18SM100_TMA_2SM_LOADENS4_14ComposedLayoutINS4_7SwizzleILi1ELi4ELi3EEENS4_18smem_ptr_flag_bitsILi8EEENSR_INS5_IJNSA_ILi8EEESG_EEENS5_IJSG_SC_EEEEEEEvNS4_8identityESZ_S19_vS1A_EENS_8epilogue10collective18CollectiveEpilogueINS1C_23Sm100TmaWarpSpecializedILi2ELi2ELi32ELb0ELb0EEEJNS5_IJNSA_ILi64EEESF_SG_EEENS5_IJNSR_IS1H_SC_EENSR_INS5_IJSG_SB_EEENS5_IJSC_S1H_EEEEEEEEaSI_aSI_NS1C_6fusion15FusionCallbacksIS1G_NS1O_17LinearCombinationIaiaiLNS_15FloatRoundStyleE2EEES1I_S1N_JEEENS4_5SM1004TMEM4LOAD26SM100_TMEM_LOAD_32dp32b32xENS4_13SM90_TMA_LOADES19_NS4_39AutoVectorizingCopyWithAssumedAlignmentILi128EEENS4_14SM90_TMA_STOREES19_S20_S20_EEEvvEEEEvNT_6ParamsE)
        /*0008*/ 	.word	0x0000007a


	//----- nvinfo : EIATTR_FRAME_SIZE
	.align		4
.L_19:
        /*000c*/ 	.byte	0x04, 0x11
        /*000e*/ 	.short	(.L_21 - .L_20)
	.align		4
.L_20:
        /*0010*/ 	.word	index@($__internal_2_$__cuda_sm10x_tcgen05_guardrail_trap_unallocated_columns_being_dealloced)
        /*0014*/ 	.word	0x00000000


	//----- nvinfo : EIATTR_FRAME_SIZE
	.align		4
.L_21:
        /*0018*/ 	.byte	0x04, 0x11
        /*001a*/ 	.short	(.L_23 - .L_22)
	.align		4
.L_22:
        /*001c*/ 	.word	index@($__internal_1_$__cuda_sm10x_tcgen05_guardrail_trap_phase_invalid_during_alloc)
        /*0020*/ 	.word	0x00000000


	//----- nvinfo : EIATTR_FRAME_SIZE
	.align		4
.L_23:
        /*0024*/ 	.byte	0x04, 0x11
        /*0026*/ 	.short	(.L_25 - .L_24)
	.align		4
.L_24:
        /*0028*/ 	.word	index@($__internal_0_$__cuda_sm10x_tcgen05_guardrail_trap_col_being_dealloced_not_returned_by_alloc)
        /*002c*/ 	.word	0x00000000


	//----- nvinfo : EIATTR_FRAME_SIZE
	.align		4
.L_25:
        /*0030*/ 	.byte	0x04, 0x11
        /*0032*/ 	.short	(.L_27 - .L_26)
	.align		4
.L_26:
        /*0034*/ 	.word	index@(_ZN7cutlass13device_kernelINS_4gemm6kernel13GemmUniversalIN4cute5tupleIJiiiiEEENS1_10collective13CollectiveMmaINS1_35MainloopSm100TmaUmmaWarpSpecializedILi5ELi2ELi4ENS5_IJNS4_1CILi2EEENSA_ILi1EEESC_EEEEENS5_IJNSA_ILi128EEESF_NSA_ILi32EEEEEEaNS5_IJlSC_lEEEaSI_NS4_8TiledMMAINS4_8MMA_AtomIJNS4_21SM100_MMA_S8_2x1SM_SSIaaiLi128ELi128ELNS4_4UMMA5MajorE0ELSN_0ELNSM_8SaturateE0EEEEEENS4_6LayoutINS5_IJSC_SC_SC_EEENS5_IJNSA_ILi0EEEST_ST_EEEEENS5_IJNS4_10UnderscoreESW_SW_EEEEENS4_18SM100_TMA_2SM_LOADENS4_14ComposedLayoutINS4_7SwizzleILi1ELi4ELi3EEENS4_18smem_ptr_flag_bitsILi8EEENSR_INS5_IJNSA_ILi8EEESG_EEENS5_IJSG_SC_EEEEEEEvNS4_8identityESZ_S19_vS1A_EENS_8epilogue10collective18CollectiveEpilogueINS1C_23Sm100TmaWarpSpecializedILi2ELi2ELi32ELb0ELb0EEEJNS5_IJNSA_ILi64EEESF_SG_EEENS5_IJNSR_IS1H_SC_EENSR_INS5_IJSG_SB_EEENS5_IJSC_S1H_EEEEEEEEaSI_aSI_NS1C_6fusion15FusionCallbacksIS1G_NS1O_17LinearCombinationIaiaiLNS_15FloatRoundStyleE2EEES1I_S1N_JEEENS4_5SM1004TMEM4LOAD26SM100_TMEM_LOAD_32dp32b32xENS4_13SM90_TMA_LOADES19_NS4_39AutoVectorizingCopyWithAssumedAlignmentILi128EEENS4_14SM90_TMA_STOREES19_S20_S20_EEEvvEEEEvNT_6ParamsE)
        /*0038*/ 	.word	0x00000000


	//----- nvinfo : EIATTR_MIN_STACK_SIZE
	.align		4
.L_27:
        /*003c*/ 	.byte	0x04, 0x12
        /*003e*/ 	.short	(.L_29 - .L_28)
	.align		4
.L_28:
        /*0040*/ 	.word	index@(_ZN7cutlass13device_kernelINS_4gemm6kernel13GemmUniversalIN4cute5tupleIJiiiiEEENS1_10collective13CollectiveMmaINS1_35MainloopSm100TmaUmmaWarpSpecializedILi5ELi2ELi4ENS5_IJNS4_1CILi2EEENSA_ILi1EEESC_EEEEENS5_IJNSA_ILi128EEESF_NSA_ILi32EEEEEEaNS5_IJlSC_lEEEaSI_NS4_8TiledMMAINS4_8MMA_AtomIJNS4_21SM100_MMA_S8_2x1SM_SSIaaiLi128ELi128ELNS4_4UMMA5MajorE0ELSN_0ELNSM_8SaturateE0EEEEEENS4_6LayoutINS5_IJSC_SC_SC_EEENS5_IJNSA_ILi0EEEST_ST_EEEEENS5_IJNS4_10UnderscoreESW_SW_EEEEENS4_18SM100_TMA_2SM_LOADENS4_14ComposedLayoutINS4_7SwizzleILi1ELi4ELi3EEENS4_18smem_ptr_flag_bitsILi8EEENSR_INS5_IJNSA_ILi8EEESG_EEENS5_IJSG_SC_EEEEEEEvNS4_8identityESZ_S19_vS1A_EENS_8epilogue10collective18CollectiveEpilogueINS1C_23Sm100TmaWarpSpecializedILi2ELi2ELi32ELb0ELb0EEEJNS5_IJNSA_ILi64EEESF_SG_EEENS5_IJNSR_IS1H_SC_EENSR_INS5_IJSG_SB_EEENS5_IJSC_S1H_EEEEEEEEaSI_aSI_NS1C_6fusion15FusionCallbacksIS1G_NS1O_17LinearCombinationIaiaiLNS_15FloatRoundStyleE2EEES1I_S1N_JEEENS4_5SM1004TMEM4LOAD26SM100_TMEM_LOAD_32dp32b32xENS4_13SM90_TMA_LOADES19_NS4_39AutoVectorizingCopyWithAssumedAlignmentILi128EEENS4_14SM90_TMA_STOREES19_S20_S20_EEEvvEEEEvNT_6ParamsE)
        /*0044*/ 	.word	0x00000000
.L_29:


//--------------------- .nv.compat                --------------------------
	.section	.nv.compat,"",@"SHT_CUDA_COMPAT_INFO"
	.align	4
        /*0000*/ 	.byte	0x02, 0x09, 0x01, 0x00, 0x02, 0x02, 0x03, 0x00, 0x02, 0x05, 0x06, 0x00, 0x03, 0x07, 0x01, 0x01
        /*0010*/ 	.byte	0x02, 0x03, 0x01, 0x00, 0x02, 0x06, 0x01, 0x00, 0x04, 0x0b, 0x08, 0x00, 0x01, 0x00, 0x00, 0x00
        /*0020*/ 	.byte	0x00, 0x00, 0x00, 0x00


//--------------------- .nv.info._ZN7cutlass13device_kernelINS_4gemm6kernel13GemmUniversalIN4cute5tupleIJiiiiEEENS1_10collective13CollectiveMmaINS1_35MainloopSm100TmaUmmaWarpSpecializedILi5ELi2ELi4ENS5_IJNS4_1CILi2EEENSA_ILi1EEESC_EEEEENS5_IJNSA_ILi128EEESF_NSA_ILi32EEEEEEaNS5_IJlSC_lEEEaSI_NS4_8TiledMMAINS4_8MMA_AtomIJNS4_21SM100_MMA_S8_2x1SM_SSIaaiLi128ELi128ELNS4_4UMMA5MajorE0ELSN_0ELNSM_8SaturateE0EEEEEENS4_6LayoutINS5_IJSC_SC_SC_EEENS5_IJNSA_ILi0EEEST_ST_EEEEENS5_IJNS4_10UnderscoreESW_SW_EEEEENS4_18SM100_TMA_2SM_LOADENS4_14ComposedLayoutINS4_7SwizzleILi1ELi4ELi3EEENS4_18smem_ptr_flag_bitsILi8EEENSR_INS5_IJNSA_ILi8EEESG_EEENS5_IJSG_SC_EEEEEEEvNS4_8identityESZ_S19_vS1A_EENS_8epilogue10collective18CollectiveEpilogueINS1C_23Sm100TmaWarpSpecializedILi2ELi2ELi32ELb0ELb0EEEJNS5_IJNSA_ILi64EEESF_SG_EEENS5_IJNSR_IS1H_SC_EENSR_INS5_IJSG_SB_EEENS5_IJSC_S1H_EEEEEEEEaSI_aSI_NS1C_6fusion15FusionCallbacksIS1G_NS1O_17LinearCombinationIaiaiLNS_15FloatRoundStyleE2EEES1I_S1N_JEEENS4_5SM1004TMEM4LOAD26SM100_TMEM_LOAD_32dp32b32xENS4_13SM90_TMA_LOADES19_NS4_39AutoVectorizingCopyWithAssumedAlignmentILi128EEENS4_14SM90_TMA_STOREES19_S20_S20_EEEvvEEEEvNT_6ParamsE --------------------------
	.section	.nv.info._ZN7cutlass13device_kernelINS_4gemm6kernel13GemmUniversalIN4cute5tupleIJiiiiEEENS1_10collective13CollectiveMmaINS1_35MainloopSm100TmaUmmaWarpSpecializedILi5ELi2ELi4ENS5_IJNS4_1CILi2EEENSA_ILi1EEESC_EEEEENS5_IJNSA_ILi128EEESF_NSA_ILi32EEEEEEaNS5_IJlSC_lEEEaSI_NS4_8TiledMMAINS4_8MMA_AtomIJNS4_21SM100_MMA_S8_2x1SM_SSIaaiLi128ELi128ELNS4_4UMMA5MajorE0ELSN_0ELNSM_8SaturateE0EEEEEENS4_6LayoutINS5_IJSC_SC_SC_EEENS5_IJNSA_ILi0EEEST_ST_EEEEENS5_IJNS4_10UnderscoreESW_SW_EEEEENS4_18SM100_TMA_2SM_LOADENS4_14ComposedLayoutINS4_7SwizzleILi1ELi4ELi3EEENS4_18smem_ptr_flag_bitsILi8EEENSR_INS5_IJNSA_ILi8EEESG_EEENS5_IJSG_SC_EEEEEEEvNS4_8identityESZ_S19_vS1A_EENS_8epilogue10collective18CollectiveEpilogueINS1C_23Sm100TmaWarpSpecializedILi2ELi2ELi32ELb0ELb0EEEJNS5_IJNSA_ILi64EEESF_SG_EEENS5_IJNSR_IS1H_SC_EENSR_INS5_IJSG_SB_EEENS5_IJSC_S1H_EEEEEEEEaSI_aSI_NS1C_6fusion15FusionCallbacksIS1G_NS1O_17LinearCombinationIaiaiLNS_15FloatRoundStyleE2EEES1I_S1N_JEEENS4_5SM1004TMEM4LOAD26SM100_TMEM_LOAD_32dp32b32xENS4_13SM90_TMA_LOADES19_NS4_39AutoVectorizingCopyWithAssumedAlignmentILi128EEENS4_14SM90_TMA_STOREES19_S20_S20_EEEvvEEEEvNT_6ParamsE,"",@"SHT_CUDA_INFO"
	.sectionflags	@""
	.align	4


	//----- nvinfo : EIATTR_CUDA_API_VERSION
	.align		4
        /*0000*/ 	.byte	0x04, 0x37
        /*0002*/ 	.short	(.L_31 - .L_30)
.L_30:
        /*0004*/ 	.word	0x00000082


	//----- nvinfo : EIATTR_KPARAM_INFO
	.align		4
.L_31:
        /*0008*/ 	.byte	0x04, 0x17
        /*000a*/ 	.short	(.L_33 - .L_32)
.L_32:
        /*000c*/ 	.word	0x00000000
        /*0010*/ 	.short	0x0000
        /*0012*/ 	.short	0x0000
        /*0014*/ 	.byte	0x00, 0xf0, 0x01, 0x20


	//----- nvinfo : EIATTR_AT_ENTRY_FRAGMENTS
	.align		4
.L_33:
        /*0018*/ 	.byte	0x04, 0x4f
        /*001a*/ 	.short	(.L_35 - .L_34)


	//   ....[0]....
.L_34:
        /*001c*/ 	.word	0x00000007


	//----- nvinfo : EIATTR_RESERVED_SMEM_USED
	.align		4
.L_35:
        /*0020*/ 	.byte	0x01, 0x41
	.zero		2


	//----- nvinfo : EIATTR_SPARSE_MMA_MASK
	.align		4
        /*0024*/ 	.byte	0x03, 0x50
        /*0026*/ 	.short	0x0000


	//----- nvinfo : EIATTR_TCGEN05_2CTA_USED
	.align		4
        /*0028*/ 	.byte	0x01, 0x52
	.zero		2


	//----- nvinfo : EIATTR_MAXREG_COUNT
	.align		4
        /*002c*/ 	.byte	0x03, 0x1b
        /*002e*/ 	.short	0x00ff


	//----- nvinfo : EIATTR_NUM_BARRIERS
	.align		4
        /*0030*/ 	.byte	0x02, 0x4c
        /*0032*/ 	.byte	0x07
	.zero		1


	//----- nvinfo : EIATTR_EXTERNS
	.align		4
        /*0034*/ 	.byte	0x04, 0x0f
        /*0036*/ 	.short	(.L_37 - .L_36)


	//   ....[0]....
	.align		4
.L_36:
        /*0038*/ 	.word	index@(__assertfail)


	//----- nvinfo : EIATTR_MERCURY_ISA_VERSION
	.align		4
.L_37:
        /*003c*/ 	.byte	0x03, 0x5f
        /*003e*/ 	.short	0x0101


	//----- nvinfo : EIATTR_INT_WARP_WIDE_INSTR_OFFSETS
	.align		4
        /*0040*/ 	.byte	0x04, 0x31
        /*0042*/ 	.short	(.L_39 - .L_38)


	//   ....[0]....
.L_38:
        /*0044*/ 	.word	0x00000cf0


	//   ....[1]....
        /*0048*/ 	.word	0x00000d90


	//   ....[2]....
        /*004c*/ 	.word	0x000020b0


	//   ....[3]....
        /*0050*/ 	.word	0x00003ed0


	//   ....[4]....
        /*0054*/ 	.word	0x00003ef0


	//   ....[5]....
        /*0058*/ 	.word	0x00003f20


	//   ....[6]....
        /*005c*/ 	.word	0x00004850


	//   ....[7]....
        /*0060*/ 	.word	0x00004870


	//   ....[8]....
        /*0064*/ 	.word	0x00004970


	//   ....[9]....
        /*0068*/ 	.word	0x00004b00


	//   ....[10]....
        /*006c*/ 	.word	0x00004b10


	//   ....[11]....
        /*0070*/ 	.word	0x00004ca0


	//----- nvinfo : EIATTR_COOP_GROUP_MASK_REGIDS
	.align		4
.L_39:
        /*0074*/ 	.byte	0x04, 0x29
        /*0076*/ 	.short	(.L_41 - .L_40)


	//   ....[0]....
.L_40:
        /*0078*/ 	.word	0xffffffff


	//   ....[1]....
        /*007c*/ 	.word	0xffffffff


	//   ....[2]....
        /*0080*/ 	.word	0xffffffff


	//   ....[3]....
        /*0084*/ 	.word	0xffffffff


	//   ....[4]....
        /*0088*/ 	.word	0xffffffff


	//   ....[5]....
        /*008c*/ 	.word	0xffffffff


	//   ....[6]....
        /*0090*/ 	.word	0xffffffff


	//   ....[7]....
        /*0094*/ 	.word	0xffffffff


	//   ....[8]....
        /*0098*/ 	.word	0xffffffff


	//   ....[9]....
        /*009c*/ 	.word	0xffffffff


	//   ....[10]....
        /*00a0*/ 	.word	0xffffffff


	//   ....[11]....
        /*00a4*/ 	.word	0xffffffff


	//   ....[12]....
        /*00a8*/ 	.word	0xffffffff


	//   ....[13]....
        /*00ac*/ 	.word	0xffffffff


	//----- nvinfo : EIATTR_COOP_GROUP_INSTR_OFFSETS
	.align		4
.L_41:
        /*00b0*/ 	.byte	0x04, 0x28
        /*00b2*/ 	.short	(.L_43 - .L_42)


	//   ....[0]....
.L_42:
        /*00b4*/ 	.word	0x000000c0


	//   ....[1]....
        /*00b8*/ 	.word	0x00000500


	//   ....[2]....
        /*00bc*/ 	.word	0x000006a0


	//   ....[3]....
        /*00c0*/ 	.word	0x000007f0


	//   ....[4]....
        /*00c4*/ 	.word	0x000008e0


	//   ....[5]....
        /*00c8*/ 	.word	0x00000a40


	//   ....[6]....
        /*00cc*/ 	.word	0x00000bd0


	//   ....[7]....
        /*00d0*/ 	.word	0x00000e10


	//   ....[8]....
        /*00d4*/ 	.word	0x00001f90


	//   ....[9]....
        /*00d8*/ 	.word	0x00002e00


	//   ....[10]....
        /*00dc*/ 	.word	0x000032d0


	//   ....[11]....
        /*00e0*/ 	.word	0x00003300


	//   ....[12]....
        /*00e4*/ 	.word	0x00003dd0


	//   ....[13]....
        /*00e8*/ 	.word	0x00003fe0


	//----- nvinfo : EIATTR_VRC_CTA_INIT_COUNT
	.align		4
.L_43:
        /*00ec*/ 	.byte	0x02, 0x4a
        /*00ee*/ 	.byte	0x80
	.zero		1


	//----- nvinfo : EIATTR_SYSCALL_OFFSETS
	.align		4
        /*00f0*/ 	.byte	0x04, 0x46
        /*00f2*/ 	.short	(.L_45 - .L_44)


	//   ....[0]....
.L_44:
        /*00f4*/ 	.word	0x00005700


	//   ....[1]....
        /*00f8*/ 	.word	0x00005840


	//   ....[2]....
        /*00fc*/ 	.word	0x00006020


	//   ....[3]....
        /*0100*/ 	.word	0x00006e20


	//----- nvinfo : EIATTR_MBARRIER_INSTR_OFFSETS
	.align		4
.L_45:
        /*0104*/ 	.byte	0x04, 0x39
        /*0106*/ 	.short	(.L_47 - .L_46)


	//   ....[0]....
.L_46:
        /*0108*/ 	.word	0x000005f0
        /*010c*/ 	.word	0x000000ff
        /*0110*/ 	.word	0x00000000
        /*0114*/ 	.short	0x0100
        /*0116*/ 	.byte	0x08
	.zero		1


	//   ....[1]....
        /*0118*/ 	.word	0x00000600
        /*011c*/ 	.word	0x000000ff
        /*0120*/ 	.word	0x00000028
        /*0124*/ 	.short	0x0100
        /*0126*/ 	.byte	0x08
	.zero		1


	//   ....[2]....
        /*0128*/ 	.word	0x00000610
        /*012c*/ 	.word	0x000000ff
        /*0130*/ 	.word	0x00000008
        /*0134*/ 	.short	0x0100
        /*0136*/ 	.byte	0x08
	.zero		1


	//   ....[3]....
        /*0138*/ 	.word	0x00000620
        /*013c*/ 	.word	0x000000ff
        /*0140*/ 	.word	0x00000030
        /*0144*/ 	.short	0x0100
        /*0146*/ 	.byte	0x08
	.zero		1


	//   ....[4]....
        /*0148*/ 	.word	0x00000630
        /*014c*/ 	.word	0x000000ff
        /*0150*/ 	.word	0x00000010
        /*0154*/ 	.short	0x0100
        /*0156*/ 	.byte	0x08
	.zero		1


	//   ....[5]....
        /*0158*/ 	.word	0x00000640
        /*015c*/ 	.word	0x000000ff
        /*0160*/ 	.word	0x00000038
        /*0164*/ 	.short	0x0100
        /*0166*/ 	.byte	0x08
	.zero		1


	//   ....[6]....
        /*0168*/ 	.word	0x00000650
        /*016c*/ 	.word	0x000000ff
        /*0170*/ 	.word	0x00000018
        /*0174*/ 	.short	0x0100
        /*0176*/ 	.byte	0x08
	.zero		1


	//   ....[7]....
        /*0178*/ 	.word	0x00000660
        /*017c*/ 	.word	0x000000ff
        /*0180*/ 	.word	0x00000040
        /*0184*/ 	.short	0x0100
        /*0186*/ 	.byte	0x08
	.zero		1


	//   ....[8]....
        /*0188*/ 	.word	0x00000670
        /*018c*/ 	.word	0x000000ff
        /*0190*/ 	.word	0x00000020
        /*0194*/ 	.short	0x0100
        /*0196*/ 	.byte	0x08
	.zero		1


	//   ....[9]....
        /*0198*/ 	.word	0x00000680
        /*019c*/ 	.word	0x000000ff
        /*01a0*/ 	.word	0x00000048
        /*01a4*/ 	.short	0x0100
        /*01a6*/ 	.byte	0x08
	.zero		1


	//   ....[10]....
        /*01a8*/ 	.word	0x000007a0
        /*01ac*/ 	.word	0x000000ff
        /*01b0*/ 	.word	0x00000050
        /*01b4*/ 	.short	0x0100
        /*01b6*/ 	.byte	0x09
	.zero		1


	//   ....[11]....
        /*01b8*/ 	.word	0x000007b0
        /*01bc*/ 	.word	0x000000ff
        /*01c0*/ 	.word	0x00000060
        /*01c4*/ 	.short	0x0100
        /*01c6*/ 	.byte	0x09
	.zero		1


	//   ....[12]....
        /*01c8*/ 	.word	0x000007c0
        /*01cc*/ 	.word	0x000000ff
        /*01d0*/ 	.word	0x00000058
        /*01d4*/ 	.short	0x0100
        /*01d6*/ 	.byte	0x09
	.zero		1


	//   ....[13]....
        /*01d8*/ 	.word	0x000007d0
        /*01dc*/ 	.word	0x000000ff
        /*01e0*/ 	.word	0x00000068
        /*01e4*/ 	.short	0x0100
        /*01e6*/ 	.byte	0x09
	.zero		1


	//   ....[14]....
        /*01e8*/ 	.word	0x000008b0
        /*01ec*/ 	.word	0x000000ff
        /*01f0*/ 	.word	0x00000070
        /*01f4*/ 	.short	0x0100
        /*01f6*/ 	.byte	0x08
	.zero		1


	//   ....[15]....
        /*01f8*/ 	.word	0x000008c0
        /*01fc*/ 	.word	0x000000ff
        /*0200*/ 	.word	0x00000078
        /*0204*/ 	.short	0x0100
        /*0206*/ 	.byte	0x08
	.zero		1


	//   ....[16]....
        /*0208*/ 	.word	0x000009f0
        /*020c*/ 	.word	0x000000ff
        /*0210*/ 	.word	0x00000080
        /*0214*/ 	.short	0x0100
        /*0216*/ 	.byte	0x08
	.zero		1


	//   ....[17]....
        /*0218*/ 	.word	0x00000a00
        /*021c*/ 	.word	0x000000ff
        /*0220*/ 	.word	0x00000090
        /*0224*/ 	.short	0x0100
        /*0226*/ 	.byte	0x08
	.zero		1


	//   ....[18]....
        /*0228*/ 	.word	0x00000a10
        /*022c*/ 	.word	0x000000ff
        /*0230*/ 	.word	0x00000088
        /*0234*/ 	.short	0x0100
        /*0236*/ 	.byte	0x08
	.zero		1


	//   ....[19]....
        /*0238*/ 	.word	0x00000a20
        /*023c*/ 	.word	0x000000ff
        /*0240*/ 	.word	0x00000098
        /*0244*/ 	.short	0x0100
        /*0246*/ 	.byte	0x08
	.zero		1


	//   ....[20]....
        /*0248*/ 	.word	0x00000b40
        /*024c*/ 	.word	0x000000ff
        /*0250*/ 	.word	0x000000a0
        /*0254*/ 	.short	0x0100
        /*0256*/ 	.byte	0x09
	.zero		1


	//   ....[21]....
        /*0258*/ 	.word	0x00000b50
        /*025c*/ 	.word	0x000000ff
        /*0260*/ 	.word	0x000000c0
        /*0264*/ 	.short	0x0100
        /*0266*/ 	.byte	0x09
	.zero		1


	//   ....[22]....
        /*0268*/ 	.word	0x00000b60
        /*026c*/ 	.word	0x000000ff
        /*0270*/ 	.word	0x000000a8
        /*0274*/ 	.short	0x0100
        /*0276*/ 	.byte	0x09
	.zero		1


	//   ....[23]....
        /*0278*/ 	.word	0x00000b70
        /*027c*/ 	.word	0x000000ff
        /*0280*/ 	.word	0x000000c8
        /*0284*/ 	.short	0x0100
        /*0286*/ 	.byte	0x09
	.zero		1


	//   ....[24]....
        /*0288*/ 	.word	0x00000b80
        /*028c*/ 	.word	0x000000ff
        /*0290*/ 	.word	0x000000b0
        /*0294*/ 	.short	0x0100
        /*0296*/ 	.byte	0x09
	.zero		1


	//   ....[25]....
        /*0298*/ 	.word	0x00000b90
        /*029c*/ 	.word	0x000000ff
        /*02a0*/ 	.word	0x000000d0
        /*02a4*/ 	.short	0x0100
        /*02a6*/ 	.byte	0x09
	.zero		1


	//   ....[26]....
        /*02a8*/ 	.word	0x00000ba0
        /*02ac*/ 	.word	0x000000ff
        /*02b0*/ 	.word	0x000000b8
        /*02b4*/ 	.short	0x0100
        /*02b6*/ 	.byte	0x09
	.zero		1


	//   ....[27]....
        /*02b8*/ 	.word	0x00000bb0
        /*02bc*/ 	.word	0x000000ff
        /*02c0*/ 	.word	0x000000d8
        /*02c4*/ 	.short	0x0100
        /*02c6*/ 	.byte	0x09
	.zero		1


	//   ....[28]....
        /*02c8*/ 	.word	0x00000ca0
        /*02cc*/ 	.word	0x000000ff
        /*02d0*/ 	.word	0x000000e0
        /*02d4*/ 	.short	0x0100
        /*02d6*/ 	.byte	0x08
	.zero		1


	//   ....[29]....
        /*02d8*/ 	.word	0x00000cb0
        /*02dc*/ 	.word	0x000000ff
        /*02e0*/ 	.word	0x000000f0
        /*02e4*/ 	.short	0x0100
        /*02e6*/ 	.byte	0x08
	.zero		1


	//   ....[30]....
        /*02e8*/ 	.word	0x00000cc0
        /*02ec*/ 	.word	0x000000ff
        /*02f0*/ 	.word	0x000000e8
        /*02f4*/ 	.short	0x0100
        /*02f6*/ 	.byte	0x08
	.zero		1


	//   ....[31]....
        /*02f8*/ 	.word	0x00000cd0
        /*02fc*/ 	.word	0x000000ff
        /*0300*/ 	.word	0x000000f8
        /*0304*/ 	.short	0x0100
        /*0306*/ 	.byte	0x08
	.zero		1


	//   ....[32]....
        /*0308*/ 	.word	0x00000dc0
        /*030c*/ 	.word	0x000000ff
        /*0310*/ 	.word	0x00000100
        /*0314*/ 	.short	0x0100
        /*0316*/ 	.byte	0x07
	.zero		1


	//   ....[33]....
        /*0318*/ 	.word	0x000017c0
        /*031c*/ 	.word	0x00000003
        /*0320*/ 	.word	0x000000f0
        /*0324*/ 	.short	0x010a
        /*0326*/ 	.byte	0xff
	.zero		1


	//   ....[34]....
        /*0328*/ 	.word	0x000017f0
        /*032c*/ 	.word	0x00000003
        /*0330*/ 	.word	0x000000e0
        /*0334*/ 	.short	0x0101
        /*0336*/ 	.byte	0xff
	.zero		1


	//   ....[35]....
        /*0338*/ 	.word	0x000018f0
        /*033c*/ 	.word	0x000000ff
        /*0340*/ 	.word	0x00000028
        /*0344*/ 	.short	0x010a
        /*0346*/ 	.byte	0x08
	.zero		1


	//   ....[36]....
        /*0348*/ 	.word	0x000019b0
        /*034c*/ 	.word	0x000000ff
        /*0350*/ 	.word	0x00000028
        /*0354*/ 	.short	0x010a
        /*0356*/ 	.byte	0x21
	.zero		1


	//   ....[37]....
        /*0358*/ 	.word	0x00001b70
        /*035c*/ 	.word	0x000000ff
        /*0360*/ 	.word	0x00000028
        /*0364*/ 	.short	0x010a
        /*0366*/ 	.byte	0x08
	.zero		1


	//   ....[38]....
        /*0368*/ 	.word	0x00001c50
        /*036c*/ 	.word	0x000000ff
        /*0370*/ 	.word	0x00000078
        /*0374*/ 	.short	0x0101
        /*0376*/ 	.byte	0x06
	.zero		1


	//   ....[39]....
        /*0378*/ 	.word	0x00001c70
        /*037c*/ 	.word	0x000000ff
        /*0380*/ 	.word	0x00000028
        /*0384*/ 	.short	0x010a
        /*0386*/ 	.byte	0x08
	.zero		1


	//   ....[40]....
        /*0388*/ 	.word	0x00001cf0
        /*038c*/ 	.word	0x000000ff
        /*0390*/ 	.word	0x00000028
        /*0394*/ 	.short	0x010a
        /*0396*/ 	.byte	0x11
	.zero		1


	//   ....[41]....
        /*0398*/ 	.word	0x00001e80
        /*039c*/ 	.word	0x000000ff
        /*03a0*/ 	.word	0x00000028
        /*03a4*/ 	.short	0x010a
        /*03a6*/ 	.byte	0x08
	.zero		1


	//   ....[42]....
        /*03a8*/ 	.word	0x00001fc0
        /*03ac*/ 	.word	0x00000002
        /*03b0*/ 	.word	0x00000080
        /*03b4*/ 	.short	0x010a
        /*03b6*/ 	.byte	0xff
	.zero		1


	//   ....[43]....
        /*03b8*/ 	.word	0x00002080
        /*03bc*/ 	.word	0x00000002
        /*03c0*/ 	.word	0x00000000
        /*03c4*/ 	.short	0x0101
        /*03c6*/ 	.byte	0xff
	.zero		1


	//   ....[44]....
        /*03c8*/ 	.word	0x000025e0
        /*03cc*/ 	.word	0x000000ff
        /*03d0*/ 	.word	0x00000000
        /*03d4*/ 	.short	0x010a
        /*03d6*/ 	.byte	0x04
	.zero		1


	//   ....[45]....
        /*03d8*/ 	.word	0x00002670
        /*03dc*/ 	.word	0x000000ff
        /*03e0*/ 	.word	0x00000000
        /*03e4*/ 	.short	0x010a
        /*03e6*/ 	.byte	0x04
	.zero		1


	//   ....[46]....
        /*03e8*/ 	.word	0x00002700
        /*03ec*/ 	.word	0x000000ff
        /*03f0*/ 	.word	0x00000000
        /*03f4*/ 	.short	0x010a
        /*03f6*/ 	.byte	0x04
	.zero		1


	//   ....[47]....
        /*03f8*/ 	.word	0x00002790
        /*03fc*/ 	.word	0x000000ff
        /*0400*/ 	.word	0x00000000
        /*0404*/ 	.short	0x010a
        /*0406*/ 	.byte	0x04
	.zero		1


	//   ....[48]....
        /*0408*/ 	.word	0x00002830
        /*040c*/ 	.word	0x00000000
        /*0410*/ 	.word	0x00000000
        /*0414*/ 	.short	0x010a
        /*0416*/ 	.byte	0xff
	.zero		1


	//   ....[49]....
        /*0418*/ 	.word	0x00002960
        /*041c*/ 	.word	0x00000000
        /*0420*/ 	.word	0x000000e0
        /*0424*/ 	.short	0x010a
        /*0426*/ 	.byte	0xff
	.zero		1


	//   ....[50]....
        /*0428*/ 	.word	0x000029d0
        /*042c*/ 	.word	0x00000004
        /*0430*/ 	.word	0x00000000
        /*0434*/ 	.short	0x0101
        /*0436*/ 	.byte	0xff
	.zero		1


	//   ....[51]....
        /*0438*/ 	.word	0x000029f0
        /*043c*/ 	.word	0x000000ff
        /*0440*/ 	.word	0x00000090
        /*0444*/ 	.short	0x010a
        /*0446*/ 	.byte	0x05
	.zero		1


	//   ....[52]....
        /*0448*/ 	.word	0x00002b10
        /*044c*/ 	.word	0x00000000
        /*0450*/ 	.word	0x00000080
        /*0454*/ 	.short	0x010a
        /*0456*/ 	.byte	0xff
	.zero		1


	//   ....[53]....
        /*0458*/ 	.word	0x00002c10
        /*045c*/ 	.word	0x00000000
        /*0460*/ 	.word	0x00000000
        /*0464*/ 	.short	0x0101
        /*0466*/ 	.byte	0xff
	.zero		1


	//   ....[54]....
        /*0468*/ 	.word	0x00002ca0
        /*046c*/ 	.word	0x000000ff
        /*0470*/ 	.word	0x00000090
        /*0474*/ 	.short	0x0106
        /*0476*/ 	.byte	0x05
	.zero		1


	//   ....[55]....
        /*0478*/ 	.word	0x00002cc0
        /*047c*/ 	.word	0x000000ff
        /*0480*/ 	.word	0x00000090
        /*0484*/ 	.short	0x010a
        /*0486*/ 	.byte	0x05
	.zero		1


	//   ....[56]....
        /*0488*/ 	.word	0x00002d50
        /*048c*/ 	.word	0x000000ff
        /*0490*/ 	.word	0x00000090
        /*0494*/ 	.short	0x0106
        /*0496*/ 	.byte	0x04
	.zero		1


	//   ....[57]....
        /*0498*/ 	.word	0x00002d90
        /*049c*/ 	.word	0x00000000
        /*04a0*/ 	.word	0x00000090
        /*04a4*/ 	.short	0x010a
        /*04a6*/ 	.byte	0xff
	.zero		1


	//   ....[58]....
        /*04a8*/ 	.word	0x00002fd0
        /*04ac*/ 	.word	0x000000ff
        /*04b0*/ 	.word	0x00000008
        /*04b4*/ 	.short	0x010a
        /*04b6*/ 	.byte	0x06
	.zero		1


	//   ....[59]....
        /*04b8*/ 	.word	0x00002ff0
        /*04bc*/ 	.word	0x000000ff
        /*04c0*/ 	.word	0x00000008
        /*04c4*/ 	.short	0x010a
        /*04c6*/ 	.byte	0x06
	.zero		1


	//   ....[60]....
        /*04c8*/ 	.word	0x00003180
        /*04cc*/ 	.word	0x000000ff
        /*04d0*/ 	.word	0x00000008
        /*04d4*/ 	.short	0x010a
        /*04d6*/ 	.byte	0x06
	.zero		1


	//   ....[61]....
        /*04d8*/ 	.word	0x000031a0
        /*04dc*/ 	.word	0x000000ff
        /*04e0*/ 	.word	0x00000008
        /*04e4*/ 	.short	0x010a
        /*04e6*/ 	.byte	0x06
	.zero		1


	//   ....[62]....
        /*04e8*/ 	.word	0x00003260
        /*04ec*/ 	.word	0x000000ff
        /*04f0*/ 	.word	0x00000000
        /*04f4*/ 	.short	0x0101
        /*04f6*/ 	.byte	0x07
	.zero		1


	//   ....[63]....
        /*04f8*/ 	.word	0x00003540
        /*04fc*/ 	.word	0x00000000
        /*0500*/ 	.word	0x00000080
        /*0504*/ 	.short	0x010a
        /*0506*/ 	.byte	0xff
	.zero		1


	//   ....[64]....
        /*0508*/ 	.word	0x00003600
        /*050c*/ 	.word	0x00000000
        /*0510*/ 	.word	0x00000000
        /*0514*/ 	.short	0x0101
        /*0516*/ 	.byte	0xff
	.zero		1


	//   ....[65]....
        /*0518*/ 	.word	0x000036b0
        /*051c*/ 	.word	0x000000ff
        /*0520*/ 	.word	0x00000000
        /*0524*/ 	.short	0x010a
        /*0526*/ 	.byte	0x06
	.zero		1


	//   ....[66]....
        /*0528*/ 	.word	0x000036c0
        /*052c*/ 	.word	0x000000ff
        /*0530*/ 	.word	0x000000c0
        /*0534*/ 	.short	0x010a
        /*0536*/ 	.byte	0x0b
	.zero		1


	//   ....[67]....
        /*0538*/ 	.word	0x00003780
        /*053c*/ 	.word	0x000000ff
        /*0540*/ 	.word	0x00000000
        /*0544*/ 	.short	0x010a
        /*0546*/ 	.byte	0x09
	.zero		1


	//   ....[68]....
        /*0548*/ 	.word	0x000038c0
        /*054c*/ 	.word	0x000000ff
        /*0550*/ 	.word	0x00000000
        /*0554*/ 	.short	0x010a
        /*0556*/ 	.byte	0x06
	.zero		1


	//   ....[69]....
        /*0558*/ 	.word	0x00003ac0
        /*055c*/ 	.word	0x000000ff
        /*0560*/ 	.word	0x00000000
        /*0564*/ 	.short	0x010a
        /*0566*/ 	.byte	0x07
	.zero		1


	//   ....[70]....
        /*0568*/ 	.word	0x00003b50
        /*056c*/ 	.word	0x000000ff
        /*0570*/ 	.word	0x00000000
        /*0574*/ 	.short	0x010a
        /*0576*/ 	.byte	0x07
	.zero		1


	//   ....[71]....
        /*0578*/ 	.word	0x00003be0
        /*057c*/ 	.word	0x000000ff
        /*0580*/ 	.word	0x00000000
        /*0584*/ 	.short	0x010a
        /*0586*/ 	.byte	0x07
	.zero		1


	//   ....[72]....
        /*0588*/ 	.word	0x00003c80
        /*058c*/ 	.word	0x00000000
        /*0590*/ 	.word	0x00000000
        /*0594*/ 	.short	0x010a
        /*0596*/ 	.byte	0xff
	.zero		1


	//   ....[73]....
        /*0598*/ 	.word	0x00003cc0
        /*059c*/ 	.word	0x00000000
        /*05a0*/ 	.word	0x00000000
        /*05a4*/ 	.short	0x010a
        /*05a6*/ 	.byte	0xff
	.zero		1


	//   ....[74]....
        /*05a8*/ 	.word	0x00003d30
        /*05ac*/ 	.word	0x000000ff
        /*05b0*/ 	.word	0x00000000
        /*05b4*/ 	.short	0x0101
        /*05b6*/ 	.byte	0x05
	.zero		1


	//   ....[75]....
        /*05b8*/ 	.word	0x00003d70
        /*05bc*/ 	.word	0x000000ff
        /*05c0*/ 	.word	0x00000100
        /*05c4*/ 	.short	0x010a
        /*05c6*/ 	.byte	0x08
	.zero		1


	//   ....[76]....
        /*05c8*/ 	.word	0x00003dc0
        /*05cc*/ 	.word	0x000000ff
        /*05d0*/ 	.word	0x00000000
        /*05d4*/ 	.short	0x0101
        /*05d6*/ 	.byte	0x05
	.zero		1


	//   ....[77]....
        /*05d8*/ 	.word	0x000041f0
        /*05dc*/ 	.word	0x00000000
        /*05e0*/ 	.word	0x00000080
        /*05e4*/ 	.short	0x010a
        /*05e6*/ 	.byte	0xff
	.zero		1


	//   ....[78]....
        /*05e8*/ 	.word	0x000042b0
        /*05ec*/ 	.word	0x00000000
        /*05f0*/ 	.word	0x00000000
        /*05f4*/ 	.short	0x0101
        /*05f6*/ 	.byte	0xff
	.zero		1


	//   ....[79]....
        /*05f8*/ 	.word	0x000045d0
        /*05fc*/ 	.word	0x000000ff
        /*0600*/ 	.word	0x00000078
        /*0604*/ 	.short	0x010a
        /*0606*/ 	.byte	0x07
	.zero		1


	//   ....[80]....
        /*0608*/ 	.word	0x000047c0
        /*060c*/ 	.word	0x000000ff
        /*0610*/ 	.word	0x00000060
        /*0614*/ 	.short	0x010a
        /*0616*/ 	.byte	0x07
	.zero		1


	//   ....[81]....
        /*0618*/ 	.word	0x00004a20
        /*061c*/ 	.word	0x000000ff
        /*0620*/ 	.word	0x00000050
        /*0624*/ 	.short	0x010b
        /*0626*/ 	.byte	0x07
	.zero		1


	//   ....[82]....
        /*0628*/ 	.word	0x00004a90
        /*062c*/ 	.word	0x000000ff
        /*0630*/ 	.word	0x00000000
        /*0634*/ 	.short	0x0101
        /*0636*/ 	.byte	0x0e
	.zero		1


	//   ....[83]....
        /*0638*/ 	.word	0x00004ad0
        /*063c*/ 	.word	0x000000ff
        /*0640*/ 	.word	0x00000068
        /*0644*/ 	.short	0x010a
        /*0646*/ 	.byte	0x07
	.zero		1


	//   ....[84]....
        /*0648*/ 	.word	0x00004d00
        /*064c*/ 	.word	0x000000ff
        /*0650*/ 	.word	0x00000058
        /*0654*/ 	.short	0x010b
        /*0656*/ 	.byte	0x07
	.zero		1


	//   ....[85]....
        /*0658*/ 	.word	0x00004d20
        /*065c*/ 	.word	0x000000ff
        /*0660*/ 	.word	0x00000000
        /*0664*/ 	.short	0x0101
        /*0666*/ 	.byte	0x0d
	.zero		1


	//   ....[86]....
        /*0668*/ 	.word	0x00004d50
        /*066c*/ 	.word	0x000000ff
        /*0670*/ 	.word	0x00000060
        /*0674*/ 	.short	0x010a
        /*0676*/ 	.byte	0x07
	.zero		1


	//   ....[87]....
        /*0678*/ 	.word	0x00004d90
        /*067c*/ 	.word	0x00000000
        /*0680*/ 	.word	0x00000068
        /*0684*/ 	.short	0x010a
        /*0686*/ 	.byte	0xff
	.zero		1


	//   ....[88]....
        /*0688*/ 	.word	0x000050d0
        /*068c*/ 	.word	0x00000000
        /*0690*/ 	.word	0x00000080
        /*0694*/ 	.short	0x010a
        /*0696*/ 	.byte	0xff
	.zero		1


	//   ....[89]....
        /*0698*/ 	.word	0x000051e0
        /*069c*/ 	.word	0x00000000
        /*06a0*/ 	.word	0x00000000
        /*06a4*/ 	.short	0x0101
        /*06a6*/ 	.byte	0xff
	.zero		1


	//   ....[90]....
        /*06a8*/ 	.word	0x00005bf0
        /*06ac*/ 	.word	0x00000003
        /*06b0*/ 	.word	0x00000050
        /*06b4*/ 	.short	0x010a
        /*06b6*/ 	.byte	0xff
	.zero		1


	//   ....[91]....
        /*06b8*/ 	.word	0x00005c40
        /*06bc*/ 	.word	0x0000006e
        /*06c0*/ 	.word	0x000000a0
        /*06c4*/ 	.short	0x010a
        /*06c6*/ 	.byte	0xff
	.zero		1


	//   ....[92]....
        /*06c8*/ 	.word	0x00005d60
        /*06cc*/ 	.word	0x00000003
        /*06d0*/ 	.word	0x00000050
        /*06d4*/ 	.short	0x010a
        /*06d6*/ 	.byte	0xff
	.zero		1


	//   ....[93]....
        /*06d8*/ 	.word	0x00005e80
        /*06dc*/ 	.word	0x00000000
        /*06e0*/ 	.word	0x00000000
        /*06e4*/ 	.short	0x0101
        /*06e6*/ 	.byte	0xff
	.zero		1


	//   ....[94]....
        /*06e8*/ 	.word	0x00005f00
        /*06ec*/ 	.word	0x0000006e
        /*06f0*/ 	.word	0x000000a0
        /*06f4*/ 	.short	0x010a
        /*06f6*/ 	.byte	0xff
	.zero		1


	//   ....[95]....
        /*06f8*/ 	.word	0x00006ad0
        /*06fc*/ 	.word	0x0000004b
        /*0700*/ 	.word	0x00000050
        /*0704*/ 	.short	0x010a
        /*0706*/ 	.byte	0xff
	.zero		1


	//   ....[96]....
        /*0708*/ 	.word	0x00006b80
        /*070c*/ 	.word	0x0000004b
        /*0710*/ 	.word	0x00000050
        /*0714*/ 	.short	0x010a
        /*0716*/ 	.byte	0xff
	.zero		1


	//   ....[97]....
        /*0718*/ 	.word	0x00006ca0
        /*071c*/ 	.word	0x00000000
        /*0720*/ 	.word	0x00000000
        /*0724*/ 	.short	0x0101
        /*0726*/ 	.byte	0xff
	.zero		1


	//   ....[98]....
        /*0728*/ 	.word	0x00006f60
        /*072c*/ 	.word	0x0000006e
        /*0730*/ 	.word	0x00000000
        /*0734*/ 	.short	0x0101
        /*0736*/ 	.byte	0xff
	.zero		1


	//   ....[99]....
        /*0738*/ 	.word	0x000079c0
        /*073c*/ 	.word	0x00000003
        /*0740*/ 	.word	0x000000f0
        /*0744*/ 	.short	0x010a
        /*0746*/ 	.byte	0xff
	.zero		1


	//   ....[100]....
        /*0748*/ 	.word	0x00007a20
        /*074c*/ 	.word	0x00000002
        /*0750*/ 	.word	0x00000028
        /*0754*/ 	.short	0x010a
        /*0756*/ 	.byte	0xff
	.zero		1


	//   ....[101]....
        /*0758*/ 	.word	0x00007a80
        /*075c*/ 	.word	0x00000002
        /*0760*/ 	.word	0x00000028
        /*0764*/ 	.short	0x010a
        /*0766*/ 	.byte	0xff
	.zero		1


	//   ....[102]....
        /*0768*/ 	.word	0x00007ad0
        /*076c*/ 	.word	0x00000002
        /*0770*/ 	.word	0x00000080
        /*0774*/ 	.short	0x010a
        /*0776*/ 	.byte	0xff
	.zero		1


	//   ....[103]....
        /*0778*/ 	.word	0x00007b30
        /*077c*/ 	.word	0x00000000
        /*0780*/ 	.word	0x00000000
        /*0784*/ 	.short	0x010a
        /*0786*/ 	.byte	0xff
	.zero		1


	//   ....[104]....
        /*0788*/ 	.word	0x00007b90
        /*078c*/ 	.word	0x00000000
        /*0790*/ 	.word	0x00000000
        /*0794*/ 	.short	0x010a
        /*0796*/ 	.byte	0xff
	.zero		1


	//   ....[105]....
        /*0798*/ 	.word	0x00007bf0
        /*079c*/ 	.word	0x00000000
        /*07a0*/ 	.word	0x00000000
        /*07a4*/ 	.short	0x010a
        /*07a6*/ 	.byte	0xff
	.zero		1


	//   ....[106]....
        /*07a8*/ 	.word	0x00007c50
        /*07ac*/ 	.word	0x00000000
        /*07b0*/ 	.word	0x00000000
        /*07b4*/ 	.short	0x010a
        /*07b6*/ 	.byte	0xff
	.zero		1


	//   ....[107]....
        /*07b8*/ 	.word	0x00007ca0
        /*07bc*/ 	.word	0x00000000
        /*07c0*/ 	.word	0x000000e0
        /*07c4*/ 	.short	0x010a
        /*07c6*/ 	.byte	0xff
	.zero		1


	//   ....[108]....
        /*07c8*/ 	.word	0x00007d00
        /*07cc*/ 	.word	0x00000000
        /*07d0*/ 	.word	0x00000090
        /*07d4*/ 	.short	0x010a
        /*07d6*/ 	.byte	0xff
	.zero		1


	//   ....[109]....
        /*07d8*/ 	.word	0x00007d50
        /*07dc*/ 	.word	0x00000000
        /*07e0*/ 	.word	0x00000080
        /*07e4*/ 	.short	0x010a
        /*07e6*/ 	.byte	0xff
	.zero		1


	//   ....[110]....
        /*07e8*/ 	.word	0x00007db0
        /*07ec*/ 	.word	0x00000000
        /*07f0*/ 	.word	0x00000090
        /*07f4*/ 	.short	0x010a
        /*07f6*/ 	.byte	0xff
	.zero		1


	//   ....[111]....
        /*07f8*/ 	.word	0x00007e10
        /*07fc*/ 	.word	0x00000004
        /*0800*/ 	.word	0x00000008
        /*0804*/ 	.short	0x010a
        /*0806*/ 	.byte	0xff
	.zero		1


	//   ....[112]....
        /*0808*/ 	.word	0x00007ef0
        /*080c*/ 	.word	0x00000002
        /*0810*/ 	.word	0x00000008
        /*0814*/ 	.short	0x010a
        /*0816*/ 	.byte	0xff
	.zero		1


	//   ....[113]....
        /*0818*/ 	.word	0x00007f40
        /*081c*/ 	.word	0x00000000
        /*0820*/ 	.word	0x00000080
        /*0824*/ 	.short	0x010a
        /*0826*/ 	.byte	0xff
	.zero		1


	//   ....[114]....
        /*0828*/ 	.word	0x00007fa0
        /*082c*/ 	.word	0x00000000
        /*0830*/ 	.word	0x000000c0
        /*0834*/ 	.short	0x010a
        /*0836*/ 	.byte	0xff
	.zero		1


	//   ....[115]....
        /*0838*/ 	.word	0x00008000
        /*083c*/ 	.word	0x00000000
        /*0840*/ 	.word	0x00000000
        /*0844*/ 	.short	0x010a
        /*0846*/ 	.byte	0xff
	.zero		1


	//   ....[116]....
        /*0848*/ 	.word	0x00008060
        /*084c*/ 	.word	0x00000000
        /*0850*/ 	.word	0x00000000
        /*0854*/ 	.short	0x010a
        /*0856*/ 	.byte	0xff
	.zero		1


	//   ....[117]....
        /*0858*/ 	.word	0x000080c0
        /*085c*/ 	.word	0x00000000
        /*0860*/ 	.word	0x00000000
        /*0864*/ 	.short	0x010a
        /*0866*/ 	.byte	0xff
	.zero		1


	//   ....[118]....
        /*0868*/ 	.word	0x00008120
        /*086c*/ 	.word	0x00000000
        /*0870*/ 	.word	0x00000000
        /*0874*/ 	.short	0x010a
        /*0876*/ 	.byte	0xff
	.zero		1


	//   ....[119]....
        /*0878*/ 	.word	0x00008180
        /*087c*/ 	.word	0x00000000
        /*0880*/ 	.word	0x00000100
        /*0884*/ 	.short	0x010a
        /*0886*/ 	.byte	0xff
	.zero		1


	//   ....[120]....
        /*0888*/ 	.word	0x000081d0
        /*088c*/ 	.word	0x00000000
        /*0890*/ 	.word	0x00000080
        /*0894*/ 	.short	0x010a
        /*0896*/ 	.byte	0xff
	.zero		1


	//   ....[121]....
        /*0898*/ 	.word	0x00008230
        /*089c*/ 	.word	0x00000000
        /*08a0*/ 	.word	0x00000078
        /*08a4*/ 	.short	0x010a
        /*08a6*/ 	.byte	0xff
	.zero		1


	//   ....[122]....
        /*08a8*/ 	.word	0x00008290
        /*08ac*/ 	.word	0x00000003
        /*08b0*/ 	.word	0x00000060
        /*08b4*/ 	.short	0x010a
        /*08b6*/ 	.byte	0xff
	.zero		1


	//   ....[123]....
        /*08b8*/ 	.word	0x000082f0
        /*08bc*/ 	.word	0x00000003
        /*08c0*/ 	.word	0x00000068
        /*08c4*/ 	.short	0x010a
        /*08c6*/ 	.byte	0xff
	.zero		1


	//   ....[124]....
        /*08c8*/ 	.word	0x00008350
        /*08cc*/ 	.word	0x00000000
        /*08d0*/ 	.word	0x00000060
        /*08d4*/ 	.short	0x010a
        /*08d6*/ 	.byte	0xff
	.zero		1


	//   ....[125]....
        /*08d8*/ 	.word	0x000083a0
        /*08dc*/ 	.word	0x00000000
        /*08e0*/ 	.word	0x00000080
        /*08e4*/ 	.short	0x010a
        /*08e6*/ 	.byte	0xff
	.zero		1


	//   ....[126]....
        /*08e8*/ 	.word	0x000083f0
        /*08ec*/ 	.word	0x00000003
        /*08f0*/ 	.word	0x00000050
        /*08f4*/ 	.short	0x010a
        /*08f6*/ 	.byte	0xff
	.zero		1


	//   ....[127]....
        /*08f8*/ 	.word	0x00008440
        /*08fc*/ 	.word	0x0000006e
        /*0900*/ 	.word	0x000000a0
        /*0904*/ 	.short	0x010a
        /*0906*/ 	.byte	0xff
	.zero		1


	//   ....[128]....
        /*0908*/ 	.word	0x00008490
        /*090c*/ 	.word	0x0000004b
        /*0910*/ 	.word	0x00000050
        /*0914*/ 	.short	0x010a
        /*0916*/ 	.byte	0xff
	.zero		1


	//----- nvinfo : EIATTR_NUM_MBARRIERS
	.align		4
.L_47:
        /*0918*/ 	.byte	0x03, 0x38
        /*091a*/ 	.short	0x0021


	//----- nvinfo : EIATTR_EXIT_INSTR_OFFSETS
	.align		4
        /*091c*/ 	.byte	0x04, 0x1c
        /*091e*/ 	.short	(.L_49 - .L_48)


	//   ....[0]....
.L_48:
        /*0920*/ 	.word	0x00002860


	//   ....[1]....
        /*0924*/ 	.word	0x00002d60


	//   ....[2]....
        /*0928*/ 	.word	0x00002dc0


	//   ....[3]....
        /*092c*/ 	.word	0x00003ff0


	//   ....[4]....
        /*0930*/ 	.word	0x00004dc0


	//   ....[5]....
        /*0934*/ 	.word	0x00004e00


	//   ....[6]....
        /*0938*/ 	.word	0x000079b0


	//----- nvinfo : EIATTR_MAX_THREADS
	.align		4
.L_49:
        /*093c*/ 	.byte	0x04, 0x05
        /*093e*/ 	.short	(.L_51 - .L_50)
.L_50:
        /*0940*/ 	.word	0x00000100
        /*0944*/ 	.word	0x00000001
        /*0948*/ 	.word	0x00000001


	//----- nvinfo : EIATTR_CRS_STACK_SIZE
	.align		4
.L_51:
        /*094c*/ 	.byte	0x04, 0x1e
        /*094e*/ 	.short	(.L_53 - .L_52)
.L_52:
        /*0950*/ 	.word	0x00000000


	//----- nvinfo : EIATTR_CBANK_PARAM_SIZE
	.align		4
.L_53:
        /*0954*/ 	.byte	0x03, 0x19
        /*0956*/ 	.short	0x0800


	//----- nvinfo : EIATTR_PARAM_CBANK
	.align		4
        /*0958*/ 	.byte	0x04, 0x0a
        /*095a*/ 	.short	(.L_55 - .L_54)
	.align		4
.L_54:
        /*095c*/ 	.word	index@(.nv.constant0._ZN7cutlass13device_kernelINS_4gemm6kernel13GemmUniversalIN4cute5tupleIJiiiiEEENS1_10collective13CollectiveMmaINS1_35MainloopSm100TmaUmmaWarpSpecializedILi5ELi2ELi4ENS5_IJNS4_1CILi2EEENSA_ILi1EEESC_EEEEENS5_IJNSA_ILi128EEESF_NSA_ILi32EEEEEEaNS5_IJlSC_lEEEaSI_NS4_8TiledMMAINS4_8MMA_AtomIJNS4_21SM100_MMA_S8_2x1SM_SSIaaiLi128ELi128ELNS4_4UMMA5MajorE0ELSN_0ELNSM_8SaturateE0EEEEEENS4_6LayoutINS5_IJSC_SC_SC_EEENS5_IJNSA_ILi0EEEST_ST_EEEEENS5_IJNS4_10UnderscoreESW_SW_EEEEENS4_18SM100_TMA_2SM_LOADENS4_14ComposedLayoutINS4_7SwizzleILi1ELi4ELi3EEENS4_18smem_ptr_flag_bitsILi8EEENSR_INS5_IJNSA_ILi8EEESG_EEENS5_IJSG_SC_EEEEEEEvNS4_8identityESZ_S19_vS1A_EENS_8epilogue10collective18CollectiveEpilogueINS1C_23Sm100TmaWarpSpecializedILi2ELi2ELi32ELb0ELb0EEEJNS5_IJNSA_ILi64EEESF_SG_EEENS5_IJNSR_IS1H_SC_EENSR_INS5_IJSG_SB_EEENS5_IJSC_S1H_EEEEEEEEaSI_aSI_NS1C_6fusion15FusionCallbacksIS1G_NS1O_17LinearCombinationIaiaiLNS_15FloatRoundStyleE2EEES1I_S1N_JEEENS4_5SM1004TMEM4LOAD26SM100_TMEM_LOAD_32dp32b32xENS4_13SM90_TMA_LOADES19_NS4_39AutoVectorizingCopyWithAssumedAlignmentILi128EEENS4_14SM90_TMA_STOREES19_S20_S20_EEEvvEEEEvNT_6ParamsE)
        /*0960*/ 	.short	0x0380
        /*0962*/ 	.short	0x0800


	//----- nvinfo : EIATTR_SW_WAR
	.align		4
.L_55:
        /*0964*/ 	.byte	0x04, 0x36
        /*0966*/ 	.short	(.L_57 - .L_56)
.L_56:
        /*0968*/ 	.word	0x00000008
.L_57:


//--------------------- .nv.callgraph             --------------------------
	.section	.nv.callgraph,"",@"SHT_CUDA_CALLGRAPH"
	.align	4
	.sectionentsize	8
	.align		4
        /*0000*/ 	.word	0x00000000
	.align		4
        /*0004*/ 	.word	0xffffffff
	.align		4
        /*0008*/ 	.word	index@(_ZN7cutlass13device_kernelINS_4gemm6kernel13GemmUniversalIN4cute5tupleIJiiiiEEENS1_10collective13CollectiveMmaINS1_35MainloopSm100TmaUmmaWarpSpecializedILi5ELi2ELi4ENS5_IJNS4_1CILi2EEENSA_ILi1EEESC_EEEEENS5_IJNSA_ILi128EEESF_NSA_ILi32EEEEEEaNS5_IJlSC_lEEEaSI_NS4_8TiledMMAINS4_8MMA_AtomIJNS4_21SM100_MMA_S8_2x1SM_SSIaaiLi128ELi128ELNS4_4UMMA5MajorE0ELSN_0ELNSM_8SaturateE0EEEEEENS4_6LayoutINS5_IJSC_SC_SC_EEENS5_IJNSA_ILi0EEEST_ST_EEEEENS5_IJNS4_10UnderscoreESW_SW_EEEEENS4_18SM100_TMA_2SM_LOADENS4_14ComposedLayoutINS4_7SwizzleILi1ELi4ELi3EEENS4_18smem_ptr_flag_bitsILi8EEENSR_INS5_IJNSA_ILi8EEESG_EEENS5_IJSG_SC_EEEEEEEvNS4_8identityESZ_S19_vS1A_EENS_8epilogue10collective18CollectiveEpilogueINS1C_23Sm100TmaWarpSpecializedILi2ELi2ELi32ELb0ELb0EEEJNS5_IJNSA_ILi64EEESF_SG_EEENS5_IJNSR_IS1H_SC_EENSR_INS5_IJSG_SB_EEENS5_IJSC_S1H_EEEEEEEEaSI_aSI_NS1C_6fusion15FusionCallbacksIS1G_NS1O_17LinearCombinationIaiaiLNS_15FloatRoundStyleE2EEES1I_S1N_JEEENS4_5SM1004TMEM4LOAD26SM100_TMEM_LOAD_32dp32b32xENS4_13SM90_TMA_LOADES19_NS4_39AutoVectorizingCopyWithAssumedAlignmentILi128EEENS4_14SM90_TMA_STOREES19_S20_S20_EEEvvEEEEvNT_6ParamsE)
	.align		4
        /*000c*/ 	.word	index@(__assertfail)
	.align		4
        /*0010*/ 	.word	0x00000000
	.align		4
        /*0014*/ 	.word	0xfffffffe
	.align		4
        /*0018*/ 	.word	0x00000000
	.align		4
        /*001c*/ 	.word	0xfffffffd
	.align		4
        /*0020*/ 	.word	0x00000000
	.align		4
        /*0024*/ 	.word	0xfffffffc


//--------------------- .nv.constant4             --------------------------
	.section	.nv.constant4,"a",@progbits
	.align	8
	.align		8
.nv.constant4:
        /*0000*/ 	.dword	__assertfail
	.align		8
        /*0008*/ 	.dword	__unnamed_1
	.align		8
        /*0010*/ 	.dword	__unnamed_2
	.align		8
        /*0018*/ 	.dword	_ZN40_INTERNAL_89e61a28_4_k_cu_fefc9c8d_115714cuda3std3__45__cpo5beginE
	.align		8
        /*0020*/ 	.dword	_ZN40_INTERNAL_89e61a28_4_k_cu_fefc9c8d_115714cuda3std3__45__cpo3endE
	.align		8
        /*0028*/ 	.dword	_ZN40_INTERNAL_89e61a28_4_k_cu_fefc9c8d_115714cuda3std3__45__cpo6cbeginE
	.align		8
        /*0030*/ 	.dword	_ZN40_INTERNAL_89e61a28_4_k_cu_fefc9c8d_115714cuda3std3__45__cpo4cendE
	.align		8
        /*0038*/ 	.dword	_ZN40_INTERNAL_89e61a28_4_k_cu_fefc9c8d_115714cuda3std3__442_GLOBAL__N__89e61a28_4_k_cu_fefc9c8d_115716ignoreE
	.align		8
        /*0040*/ 	.dword	_ZN40_INTERNAL_89e61a28_4_k_cu_fefc9c8d_115714cuda3std3__419piecewise_constructE
	.align		8
        /*0048*/ 	.dword	_ZN40_INTERNAL_89e61a28_4_k_cu_fefc9c8d_115714cuda3std3__48in_placeE
	.align		8
        /*0050*/ 	.dword	_ZN40_INTERNAL_89e61a28_4_k_cu_fefc9c8d_115714cuda3std6ranges3__45__cpo4swapE
	.align		8
        /*0058*/ 	.dword	_ZN40_INTERNAL_89e61a28_4_k_cu_fefc9c8d_115714cuda3std6ranges3__45__cpo9iter_moveE
	.align		8
        /*0060*/ 	.dword	_ZN40_INTERNAL_89e61a28_4_k_cu_fefc9c8d_115714cute7productE
	.align		8
        /*0068*/ 	.dword	_ZN40_INTERNAL_89e61a28_4_k_cu_fefc9c8d_115714cute1_E
	.align		8
        /*0070*/ 	.dword	$str$25
	.align		8
        /*0078*/ 	.dword	$str$26
	.align		8
        /*0080*/ 	.dword	$str$27
	.align		8
        /*0088*/ 	.dword	$str$28


//--------------------- .text._ZN7cutlass13device_kernelINS_4gemm6kernel13GemmUniversalIN4cute5tupleIJiiiiEEENS1_10collective13CollectiveMmaINS1_35MainloopSm100TmaUmmaWarpSpecializedILi5ELi2ELi4ENS5_IJNS4_1CILi2EEENSA_ILi1EEESC_EEEEENS5_IJNSA_ILi128EEESF_NSA_ILi32EEEEEEaNS5_IJlSC_lEEEaSI_NS4_8TiledMMAINS4_8MMA_AtomIJNS4_21SM100_MMA_S8_2x1SM_SSIaaiLi128ELi128ELNS4_4UMMA5MajorE0ELSN_0ELNSM_8SaturateE0EEEEEENS4_6LayoutINS5_IJSC_SC_SC_EEENS5_IJNSA_ILi0EEEST_ST_EEEEENS5_IJNS4_10UnderscoreESW_SW_EEEEENS4_18SM100_TMA_2SM_LOADENS4_14ComposedLayoutINS4_7SwizzleILi1ELi4ELi3EEENS4_18smem_ptr_flag_bitsILi8EEENSR_INS5_IJNSA_ILi8EEESG_EEENS5_IJSG_SC_EEEEEEEvNS4_8identityESZ_S19_vS1A_EENS_8epilogue10collective18CollectiveEpilogueINS1C_23Sm100TmaWarpSpecializedILi2ELi2ELi32ELb0ELb0EEEJNS5_IJNSA_ILi64EEESF_SG_EEENS5_IJNSR_IS1H_SC_EENSR_INS5_IJSG_SB_EEENS5_IJSC_S1H_EEEEEEEEaSI_aSI_NS1C_6fusion15FusionCallbacksIS1G_NS1O_17LinearCombinationIaiaiLNS_15FloatRoundStyleE2EEES1I_S1N_JEEENS4_5SM1004TMEM4LOAD26SM100_TMEM_LOAD_32dp32b32xENS4_13SM90_TMA_LOADES19_NS4_39AutoVectorizingCopyWithAssumedAlignmentILi128EEENS4_14SM90_TMA_STOREES19_S20_S20_EEEvvEEEEvNT_6ParamsE --------------------------
	.section	.text._ZN7cutlass13device_kernelINS_4gemm6kernel13GemmUniversalIN4cute5tupleIJiiiiEEENS1_10collective13CollectiveMmaINS1_35MainloopSm100TmaUmmaWarpSpecializedILi5ELi2ELi4ENS5_IJNS4_1CILi2EEENSA_ILi1EEESC_EEEEENS5_IJNSA_ILi128EEESF_NSA_ILi32EEEEEEaNS5_IJlSC_lEEEaSI_NS4_8TiledMMAINS4_8MMA_AtomIJNS4_21SM100_MMA_S8_2x1SM_SSIaaiLi128ELi128ELNS4_4UMMA5MajorE0ELSN_0ELNSM_8SaturateE0EEEEEENS4_6LayoutINS5_IJSC_SC_SC_EEENS5_IJNSA_ILi0EEEST_ST_EEEEENS5_IJNS4_10UnderscoreESW_SW_EEEEENS4_18SM100_TMA_2SM_LOADENS4_14ComposedLayoutINS4_7SwizzleILi1ELi4ELi3EEENS4_18smem_ptr_flag_bitsILi8EEENSR_INS5_IJNSA_ILi8EEESG_EEENS5_IJSG_SC_EEEEEEEvNS4_8identityESZ_S19_vS1A_EENS_8epilogue10collective18CollectiveEpilogueINS1C_23Sm100TmaWarpSpecializedILi2ELi2ELi32ELb0ELb0EEEJNS5_IJNSA_ILi64EEESF_SG_EEENS5_IJNSR_IS1H_SC_EENSR_INS5_IJSG_SB_EEENS5_IJSC_S1H_EEEEEEEEaSI_aSI_NS1C_6fusion15FusionCallbacksIS1G_NS1O_17LinearCombinationIaiaiLNS_15FloatRoundStyleE2EEES1I_S1N_JEEENS4_5SM1004TMEM4LOAD26SM100_TMEM_LOAD_32dp32b32xENS4_13SM90_TMA_LOADES19_NS4_39AutoVectorizingCopyWithAssumedAlignmentILi128EEENS4_14SM90_TMA_STOREES19_S20_S20_EEEvvEEEEvNT_6ParamsE,"ax",@progbits
	.align	128
.text._ZN7cutlass13device_kernelINS_4gemm6kernel13GemmUniversalIN4cute5tupleIJiiiiEEENS1_10collective13CollectiveMmaINS1_35MainloopSm100TmaUmmaWarpSpecializedILi5ELi2ELi4ENS5_IJNS4_1CILi2EEENSA_ILi1EEESC_EEEEENS5_IJNSA_ILi128EEESF_NSA_ILi32EEEEEEaNS5_IJlSC_lEEEaSI_NS4_8TiledMMAINS4_8MMA_AtomIJNS4_21SM100_MMA_S8_2x1SM_SSIaaiLi128ELi128ELNS4_4UMMA5MajorE0ELSN_0ELNSM_8SaturateE0EEEEEENS4_6LayoutINS5_IJSC_SC_SC_EEENS5_IJNSA_ILi0EEEST_ST_EEEEENS5_IJNS4_10UnderscoreESW_SW_EEEEENS4_18SM100_TMA_2SM_LOADENS4_14ComposedLayoutINS4_7SwizzleILi1ELi4ELi3EEENS4_18smem_ptr_flag_bitsILi8EEENSR_INS5_IJNSA_ILi8EEESG_EEENS5_IJSG_SC_EEEEEEEvNS4_8identityESZ_S19_vS1A_EENS_8epilogue10collective18CollectiveEpilogueINS1C_23Sm100TmaWarpSpecializedILi2ELi2ELi32ELb0ELb0EEEJNS5_IJNSA_ILi64EEESF_SG_EEENS5_IJNSR_IS1H_SC_EENSR_INS5_IJSG_SB_EEENS5_IJSC_S1H_EEEEEEEEaSI_aSI_NS1C_6fusion15FusionCallbacksIS1G_NS1O_17LinearCombinationIaiaiLNS_15FloatRoundStyleE2EEES1I_S1N_JEEENS4_5SM1004TMEM4LOAD26SM100_TMEM_LOAD_32dp32b32xENS4_13SM90_TMA_LOADES19_NS4_39AutoVectorizingCopyWithAssumedAlignmentILi128EEENS4_14SM90_TMA_STOREES19_S20_S20_EEEvvEEEEvNT_6ParamsE:
        .type           _ZN7cutlass13device_kernelINS_4gemm6kernel13GemmUniversalIN4cute5tupleIJiiiiEEENS1_10collective13CollectiveMmaINS1_35MainloopSm100TmaUmmaWarpSpecializedILi5ELi2ELi4ENS5_IJNS4_1CILi2EEENSA_ILi1EEESC_EEEEENS5_IJNSA_ILi128EEESF_NSA_ILi32EEEEEEaNS5_IJlSC_lEEEaSI_NS4_8TiledMMAINS4_8MMA_AtomIJNS4_21SM100_MMA_S8_2x1SM_SSIaaiLi128ELi128ELNS4_4UMMA5MajorE0ELSN_0ELNSM_8SaturateE0EEEEEENS4_6LayoutINS5_IJSC_SC_SC_EEENS5_IJNSA_ILi0EEEST_ST_EEEEENS5_IJNS4_10UnderscoreESW_SW_EEEEENS4_18SM100_TMA_2SM_LOADENS4_14ComposedLayoutINS4_7SwizzleILi1ELi4ELi3EEENS4_18smem_ptr_flag_bitsILi8EEENSR_INS5_IJNSA_ILi8EEESG_EEENS5_IJSG_SC_EEEEEEEvNS4_8identityESZ_S19_vS1A_EENS_8epilogue10collective18CollectiveEpilogueINS1C_23Sm100TmaWarpSpecializedILi2ELi2ELi32ELb0ELb0EEEJNS5_IJNSA_ILi64EEESF_SG_EEENS5_IJNSR_IS1H_SC_EENSR_INS5_IJSG_SB_EEENS5_IJSC_S1H_EEEEEEEEaSI_aSI_NS1C_6fusion15FusionCallbacksIS1G_NS1O_17LinearCombinationIaiaiLNS_15FloatRoundStyleE2EEES1I_S1N_JEEENS4_5SM1004TMEM4LOAD26SM100_TMEM_LOAD_32dp32b32xENS4_13SM90_TMA_LOADES19_NS4_39AutoVectorizingCopyWithAssumedAlignmentILi128EEENS4_14SM90_TMA_STOREES19_S20_S20_EEEvvEEEEvNT_6ParamsE,@function
        .size           _ZN7cutlass13device_kernelINS_4gemm6kernel13GemmUniversalIN4cute5tupleIJiiiiEEENS1_10collective13CollectiveMmaINS1_35MainloopSm100TmaUmmaWarpSpecializedILi5ELi2ELi4ENS5_IJNS4_1CILi2EEENSA_ILi1EEESC_EEEEENS5_IJNSA_ILi128EEESF_NSA_ILi32EEEEEEaNS5_IJlSC_lEEEaSI_NS4_8TiledMMAINS4_8MMA_AtomIJNS4_21SM100_MMA_S8_2x1SM_SSIaaiLi128ELi128ELNS4_4UMMA5MajorE0ELSN_0ELNSM_8SaturateE0EEEEEENS4_6LayoutINS5_IJSC_SC_SC_EEENS5_IJNSA_ILi0EEEST_ST_EEEEENS5_IJNS4_10UnderscoreESW_SW_EEEEENS4_18SM100_TMA_2SM_LOADENS4_14ComposedLayoutINS4_7SwizzleILi1ELi4ELi3EEENS4_18smem_ptr_flag_bitsILi8EEENSR_INS5_IJNSA_ILi8EEESG_EEENS5_IJSG_SC_EEEEEEEvNS4_8identityESZ_S19_vS1A_EENS_8epilogue10collective18CollectiveEpilogueINS1C_23Sm100TmaWarpSpecializedILi2ELi2ELi32ELb0ELb0EEEJNS5_IJNSA_ILi64EEESF_SG_EEENS5_IJNSR_IS1H_SC_EENSR_INS5_IJSG_SB_EEENS5_IJSC_S1H_EEEEEEEEaSI_aSI_NS1C_6fusion15FusionCallbacksIS1G_NS1O_17LinearCombinationIaiaiLNS_15FloatRoundStyleE2EEES1I_S1N_JEEENS4_5SM1004TMEM4LOAD26SM100_TMEM_LOAD_32dp32b32xENS4_13SM90_TMA_LOADES19_NS4_39AutoVectorizingCopyWithAssumedAlignmentILi128EEENS4_14SM90_TMA_STOREES19_S20_S20_EEEvvEEEEvNT_6ParamsE,(.L_x_166 - _ZN7cutlass13device_kernelINS_4gemm6kernel13GemmUniversalIN4cute5tupleIJiiiiEEENS1_10collective13CollectiveMmaINS1_35MainloopSm100TmaUmmaWarpSpecializedILi5ELi2ELi4ENS5_IJNS4_1CILi2EEENSA_ILi1EEESC_EEEEENS5_IJNSA_ILi128EEESF_NSA_ILi32EEEEEEaNS5_IJlSC_lEEEaSI_NS4_8TiledMMAINS4_8MMA_AtomIJNS4_21SM100_MMA_S8_2x1SM_SSIaaiLi128ELi128ELNS4_4UMMA5MajorE0ELSN_0ELNSM_8SaturateE0EEEEEENS4_6LayoutINS5_IJSC_SC_SC_EEENS5_IJNSA_ILi0EEEST_ST_EEEEENS5_IJNS4_10UnderscoreESW_SW_EEEEENS4_18SM100_TMA_2SM_LOADENS4_14ComposedLayoutINS4_7SwizzleILi1ELi4ELi3EEENS4_18smem_ptr_flag_bitsILi8EEENSR_INS5_IJNSA_ILi8EEESG_EEENS5_IJSG_SC_EEEEEEEvNS4_8identityESZ_S19_vS1A_EENS_8epilogue10collective18CollectiveEpilogueINS1C_23Sm100TmaWarpSpecializedILi2ELi2ELi32ELb0ELb0EEEJNS5_IJNSA_ILi64EEESF_SG_EEENS5_IJNSR_IS1H_SC_EENSR_INS5_IJSG_SB_EEENS5_IJSC_S1H_EEEEEEEEaSI_aSI_NS1C_6fusion15FusionCallbacksIS1G_NS1O_17LinearCombinationIaiaiLNS_15FloatRoundStyleE2EEES1I_S1N_JEEENS4_5SM1004TMEM4LOAD26SM100_TMEM_LOAD_32dp32b32xENS4_13SM90_TMA_LOADES19_NS4_39AutoVectorizingCopyWithAssumedAlignmentILi128EEENS4_14SM90_TMA_STOREES19_S20_S20_EEEvvEEEEvNT_6ParamsE)
        .other          _ZN7cutlass13device_kernelINS_4gemm6kernel13GemmUniversalIN4cute5tupleIJiiiiEEENS1_10collective13CollectiveMmaINS1_35MainloopSm100TmaUmmaWarpSpecializedILi5ELi2ELi4ENS5_IJNS4_1CILi2EEENSA_ILi1EEESC_EEEEENS5_IJNSA_ILi128EEESF_NSA_ILi32EEEEEEaNS5_IJlSC_lEEEaSI_NS4_8TiledMMAINS4_8MMA_AtomIJNS4_21SM100_MMA_S8_2x1SM_SSIaaiLi128ELi128ELNS4_4UMMA5MajorE0ELSN_0ELNSM_8SaturateE0EEEEEENS4_6LayoutINS5_IJSC_SC_SC_EEENS5_IJNSA_ILi0EEEST_ST_EEEEENS5_IJNS4_10UnderscoreESW_SW_EEEEENS4_18SM100_TMA_2SM_LOADENS4_14ComposedLayoutINS4_7SwizzleILi1ELi4ELi3EEENS4_18smem_ptr_flag_bitsILi8EEENSR_INS5_IJNSA_ILi8EEESG_EEENS5_IJSG_SC_EEEEEEEvNS4_8identityESZ_S19_vS1A_EENS_8epilogue10collective18CollectiveEpilogueINS1C_23Sm100TmaWarpSpecializedILi2ELi2ELi32ELb0ELb0EEEJNS5_IJNSA_ILi64EEESF_SG_EEENS5_IJNSR_IS1H_SC_EENSR_INS5_IJSG_SB_EEENS5_IJSC_S1H_EEEEEEEEaSI_aSI_NS1C_6fusion15FusionCallbacksIS1G_NS1O_17LinearCombinationIaiaiLNS_15FloatRoundStyleE2EEES1I_S1N_JEEENS4_5SM1004TMEM4LOAD26SM100_TMEM_LOAD_32dp32b32xENS4_13SM90_TMA_LOADES19_NS4_39AutoVectorizingCopyWithAssumedAlignmentILi128EEENS4_14SM90_TMA_STOREES19_S20_S20_EEEvvEEEEvNT_6ParamsE,@"STO_CUDA_ENTRY STV_DEFAULT"
_ZN7cutlass13device_kernelINS_4gemm6kernel13GemmUniversalIN4cute5tupleIJiiiiEEENS1_10collective13CollectiveMmaINS1_35MainloopSm100TmaUmmaWarpSpecializedILi5ELi2ELi4ENS5_IJNS4_1CILi2EEENSA_ILi1EEESC_EEEEENS5_IJNSA_ILi128EEESF_NSA_ILi32EEEEEEaNS5_IJlSC_lEEEaSI_NS4_8TiledMMAINS4_8MMA_AtomIJNS4_21SM100_MMA_S8_2x1SM_SSIaaiLi128ELi128ELNS4_4UMMA5MajorE0ELSN_0ELNSM_8SaturateE0EEEEEENS4_6LayoutINS5_IJSC_SC_SC_EEENS5_IJNSA_ILi0EEEST_ST_EEEEENS5_IJNS4_10UnderscoreESW_SW_EEEEENS4_18SM100_TMA_2SM_LOADENS4_14ComposedLayoutINS4_7SwizzleILi1ELi4ELi3EEENS4_18smem_ptr_flag_bitsILi8EEENSR_INS5_IJNSA_ILi8EEESG_EEENS5_IJSG_SC_EEEEEEEvNS4_8identityESZ_S19_vS1A_EENS_8epilogue10collective18CollectiveEpilogueINS1C_23Sm100TmaWarpSpecializedILi2ELi2ELi32ELb0ELb0EEEJNS5_IJNSA_ILi64EEESF_SG_EEENS5_IJNSR_IS1H_SC_EENSR_INS5_IJSG_SB_EEENS5_IJSC_S1H_EEEEEEEEaSI_aSI_NS1C_6fusion15FusionCallbacksIS1G_NS1O_17LinearCombinationIaiaiLNS_15FloatRoundStyleE2EEES1I_S1N_JEEENS4_5SM1004TMEM4LOAD26SM100_TMEM_LOAD_32dp32b32xENS4_13SM90_TMA_LOADES19_NS4_39AutoVectorizingCopyWithAssumedAlignmentILi128EEENS4_14SM90_TMA_STOREES19_S20_S20_EEEvvEEEEvNT_6ParamsE:
[----:B------:R-:W1:Y:S01]  /*0000*/  LDC R1, c[0x0][0x37c] ;  /* 0x0000df00ff017b82 */ /* 0x000e620000000800 */
[----:B------:R-:W2:Y:S01]  /*0010*/  S2R R108, SR_TID.X ;  /* 0x00000000006c7919 */ /* 0x000ea20000002100 */
[----:B------:R-:W3:Y:S06]  /*0020*/  LDCU.64 UR6, c[0x0][0x890] ;  /* 0x00011200ff0677ac */ /* 0x000eec0008000a00 */
[----:B------:R-:W4:Y:S01]  /*0030*/  S2UR UR37, SR_CgaCtaId ;  /* 0x00000000002579c3 */ /* 0x000f220000008800 */
[----:B------:R-:W-:Y:S02]  /*0040*/  PRMT R91, RZ, 0x7610, R91 ;  /* 0x00007610ff5b7816 */ /* 0x000fe4000000005b */
[----:B------:R-:W-:Y:S01]  /*0050*/  ELECT P1, URZ, PT ;  /* 0x0000000000ff782f */ /* 0x000fe20003820000 */
[----:B------:R-:W1:Y:S01]  /*0060*/  LDCU.64 UR46, c[0x0][0x358] ;  /* 0x00006b00ff2e77ac */ /* 0x000e620008000a00 */
[----:B---3--:R-:W-:-:S04]  /*0070*/  UISETP.NE.U32.AND UP0, UPT, UR6, URZ, UPT ;  /* 0x000000ff0600728c */ /* 0x008fc8000bf05070 */
[----:B------:R-:W-:Y:S02]  /*0080*/  UISETP.NE.AND.EX UP0, UPT, UR7, URZ, UPT, UP0 ;  /* 0x000000ff0700728c */ /* 0x000fe4000bf05300 */
[----:B----4-:R-:W-:Y:S02]  /*0090*/  ULOP3.LUT UR5, UR37, 0x1, URZ, 0xc0, !UPT ;  /* 0x0000000125057892 */ /* 0x010fe4000f8ec0ff */
[----:B------:R-:W-:Y:S01]  /*00a0*/  ULOP3.LUT UR4, UR37, 0x1, URZ, 0x3c, !UPT ;  /* 0x0000000125047892 */ /* 0x000fe2000f8e3cff */
[----:B--2---:R-:W-:-:S05]  /*00b0*/  SHF.R.U32.HI R97, RZ, 0x5, R108 ;  /* 0x00000005ff617819 */ /* 0x004fca000001166c */
[----:B------:R-:W2:Y:S02]  /*00c0*/  SHFL.IDX PT, R0, R97, RZ, 0x1f ;  /* 0x00001fff61007589 */ /* 0x000ea400000e0000 */
[----:B--2---:R-:W-:Y:S01]  /*00d0*/  R2UR UR10, R0 ;  /* 0x00000000000a72ca */ /* 0x004fe200000e0000 */
[----:B-1----:R-:W-:-:S14]  /*00e0*/  BRA.U UP0, `(.L_x_0) ;  /* 0x00000001002c7547 */ /* 0x002fdc000b800000 */
[----:B------:R-:W1:Y:S02]  /*00f0*/  LDCU.64 UR8, c[0x0][0x888] ;  /* 0x00011100ff0877ac */ /* 0x000e640008000a00 */
[----:B-1----:R-:W-:-:S04]  /*0100*/  UISETP.NE.U32.AND UP0, UPT, UR8, URZ, UPT ;  /* 0x000000ff0800728c */ /* 0x002fc8000bf05070 */
[----:B------:R-:W-:-:S09]  /*0110*/  UISETP.NE.AND.EX UP0, UPT, UR9, URZ, UPT, UP0 ;  /* 0x000000ff0900728c */ /* 0x000fd2000bf05300 */
[----:B------:R-:W-:Y:S05]  /*0120*/  BRA.U !UP0, `(.L_x_1) ;  /* 0x0000000108107547 */ /* 0x000fea000b800000 */
[----:B------:R-:W1:Y:S02]  /*0130*/  LDC.64 R50, c[0x0][0x888] ;  /* 0x00022200ff327b82 */ /* 0x000e640000000a00 */
[----:B-1----:R1:W5:Y:S01]  /*0140*/  LDG.E R50, desc[UR46][R50.64] ;  /* 0x0000002e32327981 */ /* 0x002362000c1e1900 */
[----:B------:R-:W-:Y:S01]  /*0150*/  HFMA2 R91, -RZ, RZ, 0, 5.9604644775390625e-08 ;  /* 0x00000001ff5b7431 */ /* 0x000fe200000001ff */
[----:B------:R-:W-:Y:S05]  /*0160*/  BRA `(.L_x_0) ;  /* 0x00000000000c7947 */ /* 0x000fea0003800000 */
.L_x_1:
[----:B------:R-:W1:Y:S01]  /*0170*/  LDCU UR8, c[0x0][0x880] ;  /* 0x00011000ff0877ac */ /* 0x000e620008000800 */
[----:B------:R-:W-:Y:S01]  /*0180*/  HFMA2 R91, -RZ, RZ, 0, 5.9604644775390625e-08 ;  /* 0x00000001ff5b7431 */ /* 0x000fe200000001ff */
[----:B-1----:R-:W-:-:S07]  /*0190*/  MOV R50, UR8 ;  /* 0x0000000800327c02 */ /* 0x002fce0008000f00 */
.L_x_0:
[----:B------:R-:W2:Y:S02]  /*01a0*/  LDCU.64 UR8, c[0x0][0x8b0] ;  /* 0x00011600ff0877ac */ /* 0x000ea40008000a00 */
[----:B--2---:R-:W-:-:S04]  /*01b0*/  UISETP.NE.U32.AND UP0, UPT, UR8, URZ, UPT ;  /* 0x000000ff0800728c */ /* 0x004fc8000bf05070 */
[----:B------:R-:W-:-:S09]  /*01c0*/  UISETP.NE.AND.EX UP0, UPT, UR9, URZ, UPT, UP0 ;  /* 0x000000ff0900728c */ /* 0x000fd2000bf05300 */
[----:B------:R-:W-:Y:S05]  /*01d0*/  BRA.U UP0, `(.L_x_2) ;  /* 0x0000000100247547 */ /* 0x000fea000b800000 */
[----:B------:R-:W2:Y:S02]  /*01e0*/  LDCU.64 UR8, c[0x0][0x8a8] ;  /* 0x00011500ff0877ac */ /* 0x000ea40008000a00 */
[----:B--2---:R-:W-:-:S04]  /*01f0*/  UISETP.NE.U32.AND UP0, UPT, UR8, URZ, UPT ;  /* 0x000000ff0800728c */ /* 0x004fc8000bf05070 */
[----:B------:R-:W-:-:S09]  /*0200*/  UISETP.NE.AND.EX UP0, UPT, UR9, URZ, UPT, UP0 ;  /* 0x000000ff0900728c */ /* 0x000fd2000bf05300 */
[----:B------:R-:W-:Y:S05]  /*0210*/  BRA.U !UP0, `(.L_x_3) ;  /* 0x00000001080c7547 */ /* 0x000fea000b800000 */
[----:B------:R-:W2:Y:S02]  /*0220*/  LDC.64 R46, c[0x0][0x8a8] ;  /* 0x00022a00ff2e7b82 */ /* 0x000ea40000000a00 */
[----:B--2---:R2:W5:Y:S01]  /*0230*/  LDG.E R46, desc[UR46][R46.64] ;  /* 0x0000002e2e2e7981 */ /* 0x004562000c1e1900 */
[----:B------:R-:W-:Y:S05]  /*0240*/  BRA `(.L_x_2) ;  /* 0x0000000000087947 */ /* 0x000fea0003800000 */
.L_x_3:
[----:B------:R-:W2:Y:S02]  /*0250*/  LDCU UR8, c[0x0][0x8a0] ;  /* 0x00011400ff0877ac */ /* 0x000ea40008000800 */
[----:B--2---:R-:W-:Y:S02]  /*0260*/  MOV R46, UR8 ;  /* 0x00000008002e7c02 */ /* 0x004fe40008000f00 */
.L_x_2:
[----:B------:R-:W-:Y:S01]  /*0270*/  IMAD.U32 R0, RZ, RZ, UR10 ;  /* 0x0000000aff007e24 */ /* 0x000fe2000f8e00ff */
[----:B------:R-:W-:Y:S04]  /*0280*/  BSSY.RECONVERGENT B0, `(.L_x_4) ;  /* 0x000000c000007945 */ /* 0x000fe80003800200 */
[C---:B------:R-:W-:Y:S02]  /*0290*/  ISETP.NE.OR P2, PT, R0.reuse, 0x1, !P1 ;  /* 0x000000010000780c */ /* 0x040fe40004f45670 */
[----:B------:R-:W-:-:S11]  /*02a0*/  ISETP.NE.OR P0, PT, R0, 0x3, !P1 ;  /* 0x000000030000780c */ /* 0x000fd60004f05670 */
[----:B------:R-:W-:Y:S05]  /*02b0*/  @P2 BRA `(.L_x_5) ;  /* 0x0000000000202947 */ /* 0x000fea0003800000 */
[----:B------:R-:W3:Y:S02]  /*02c0*/  LDCU.64 UR8, c[0x0][0x348] ;  /* 0x00006900ff0877ac */ /* 0x000ee40008000a00 */
[----:B---3--:R-:W-:Y:S02]  /*02d0*/  UIADD3 UR12, UP1, UPT, UR8, 0x80, URZ ;  /* 0x00000080080c7890 */ /* 0x008fe4000ff3e0ff */
[----:B------:R-:W-:Y:S02]  /*02e0*/  UIADD3 UR8, UP0, UPT, UR8, 0x180, URZ ;  /* 0x0000018008087890 */ /* 0x000fe4000ff1e0ff */
[----:B------:R-:W-:Y:S02]  /*02f0*/  UIADD3.X UR13, UPT, UPT, URZ, UR9, URZ, UP1, !UPT ;  /* 0x00000009ff0d7290 */ /* 0x000fe40008ffe4ff */
[----:B------:R-:W-:-:S07]  /*0300*/  UIADD3.X UR9, UPT, UPT, URZ, UR9, URZ, UP0, !UPT ;  /* 0x00000009ff097290 */ /* 0x000fce00087fe4ff */
[----:B------:R3:W-:Y:S02]  /*0310*/  UTMACCTL.PF [UR12] ;  /* 0x000000000c0079b9 */ /* 0x0007e40008040000 */
[----:B------:R3:W-:Y:S02]  /*0320*/  UTMACCTL.PF [UR8] ;  /* 0x00000000080079b9 */ /* 0x0007e40008040000 */
[----:B---3--:R-:W-:Y:S01]  /*0330*/  NOP ;  /* 0x0000000000007918 */ /* 0x008fe20000000000 */
.L_x_5:
[----:B------:R-:W-:Y:S05]  /*0340*/  BSYNC.RECONVERGENT B0 ;  /* 0x0000000000007941 */ /* 0x000fea0003800200 */
.L_x_4:
[----:B------:R-:W-:Y:S04]  /*0350*/  BSSY.RECONVERGENT B0, `(.L_x_6) ;  /* 0x000000a000007945 */ /* 0x000fe80003800200 */
        /* <DEDUP_REMOVED lines=9> */
.L_x_7:
[----:B------:R-:W-:Y:S05]  /*03f0*/  BSYNC.RECONVERGENT B0 ;  /* 0x0000000000007941 */ /* 0x000fea0003800200 */
.L_x_6:
[----:B------:R-:W3:Y:S01]  /*0400*/  LDCU.64 UR8, c[0x0][0x888] ;  /* 0x00011100ff0877ac */ /* 0x000ee20008000a00 */
[----:B------:R-:W-:Y:S02]  /*0410*/  UISETP.EQ.U32.AND UP1, UPT, UR6, URZ, UPT ;  /* 0x000000ff0600728c */ /* 0x000fe4000bf22070 */
[----:B------:R-:W-:Y:S02]  /*0420*/  UPLOP3.LUT UP5, UPT, UPT, UPT, UPT, 0x80, 0x8 ;  /* 0x000000000008789c */ /* 0x000fe40003faf070 */
[----:B---3--:R-:W-:-:S04]  /*0430*/  UISETP.NE.U32.AND UP0, UPT, UR8, URZ, UPT ;  /* 0x000000ff0800728c */ /* 0x008fc8000bf05070 */
[----:B------:R-:W-:-:S04]  /*0440*/  UISETP.NE.AND.EX UP0, UPT, UR9, URZ, UPT, UP0 ;  /* 0x000000ff0900728c */ /* 0x000fc8000bf05300 */
[----:B------:R-:W-:-:S04]  /*0450*/  UISETP.EQ.OR.EX UP2, UPT, UR7, URZ, !UP0, UP1 ;  /* 0x000000ff0700728c */ /* 0x000fc8000c742710 */
[----:B------:R-:W-:-:S05]  /*0460*/  UP2UR UR50, UPR, URZ, 0x4 ;  /* 0x00000004ff327883 */ /* 0x000fca0008000000 */
[----:B------:R-:W-:Y:S07]  /*0470*/  BRA.U !UP2, `(.L_x_8) ;  /* 0x000000010a207547 */ /* 0x000fee000b800000 */
[----:B-----5:R-:W-:Y:S01]  /*0480*/  R2UR UR8, R50 ;  /* 0x00000000320872ca */ /* 0x020fe200000e0000 */
[----:B------:R-:W-:Y:S02]  /*0490*/  UISETP.NE.U32.AND UP2, UPT, UR6, URZ, UPT ;  /* 0x000000ff0600728c */ /* 0x000fe4000bf45070 */
[----:B------:R-:W-:Y:S02]  /*04a0*/  USEL UR6, URZ, 0xffffffff, UP0 ;  /* 0xffffffffff067887 */ /* 0x000fe40008000000 */
[----:B------:R-:W-:-:S08]  /*04b0*/  UISETP.NE.AND.EX UP2, UPT, UR7, URZ, UPT, UP2 ;  /* 0x000000ff0700728c */ /* 0x000fd0000bf45320 */
[----:B------:R-:W-:-:S04]  /*04c0*/  UISETP.NE.AND UP1, UPT, UR8, URZ, UPT ;  /* 0x000000ff0800728c */ /* 0x000fc8000bf25270 */
[----:B------:R-:W-:-:S04]  /*04d0*/  @!UP2 USEL UR6, URZ, 0xffffffff, UP1 ;  /* 0xffffffffff06a887 */ /* 0x000fc80008800000 */
[----:B------:R-:W-:-:S04]  /*04e0*/  ULOP3.LUT UR6, UR6, 0x1, URZ, 0xc0, !UPT ;  /* 0x0000000106067892 */ /* 0x000fc8000f8ec0ff */
[----:B------:R-:W-:-:S11]  /*04f0*/  UISETP.NE.U32.AND UP5, UPT, UR6, 0x1, UPT ;  /* 0x000000010600788c */ /* 0x000fd6000bfa5070 */
.L_x_8:
[----:B------:R-:W3:Y:S01]  /*0500*/  SHFL.IDX PT, R0, R97, RZ, 0x1f ;  /* 0x00001fff61007589 */ /* 0x000ee200000e0000 */
[----:B------:R-:W-:-:S04]  /*0510*/  UISETP.NE.AND UP1, UPT, UR10, 0x2, UPT ;  /* 0x000000020a00788c */ /* 0x000fc8000bf25270 */
[----:B------:R-:W-:Y:S02]  /*0520*/  UISETP.EQ.AND UP2, UPT, UR5, URZ, !UP1 ;  /* 0x000000ff0500728c */ /* 0x000fe4000cf42270 */
[----:B------:R-:W-:-:S04]  /*0530*/  USEL UR6, URZ, 0x1, UP1 ;  /* 0x00000001ff067887 */ /* 0x000fc80008800000 */
[----:B------:R-:W-:Y:S02]  /*0540*/  PLOP3.LUT P5, PT, P1, PT, UP2, 0x80, 0x8 ;  /* 0x000000000008781c */ /* 0x000fe40000faf028 */
[----:B---3--:R-:W-:-:S13]  /*0550*/  ISETP.NE.AND P0, PT, R0, RZ, PT ;  /* 0x000000ff0000720c */ /* 0x008fda0003f05270 */
[----:B------:R-:W-:Y:S05]  /*0560*/  @P0 BRA `(.L_x_9) ;  /* 0x00000000004c0947 */ /* 0x000fea0003800000 */
[----:B------:R-:W-:Y:S01]  /*0570*/  UMOV UR8, 0x400 ;  /* 0x0000040000087882 */ /* 0x000fe20000000000 */
[----:B------:R-:W-:Y:S01]  /*0580*/  UMOV UR7, 0x1 ;  /* 0x0000000100077882 */ /* 0x000fe20000000000 */
[----:B------:R-:W-:Y:S02]  /*0590*/  ULEA UR8, UR37, UR8, 0x18 ;  /* 0x0000000825087291 */ /* 0x000fe4000f8ec0ff */
[----:B------:R-:W-:-:S04]  /*05a0*/  UIADD3 UR12, UPT, UPT, -UR7, 0x100000, URZ ;  /* 0x00100000070c7890 */ /* 0x000fc8000fffe1ff */
[----:B------:R-:W-:Y:S02]  /*05b0*/  USHF.L.U32 UR13, UR12, 0xb, URZ ;  /* 0x0000000b0c0d7899 */ /* 0x000fe400080006ff */
[----:B------:R-:W-:Y:S01]  /*05c0*/  USHF.L.U32 UR12, UR12, 0x1, URZ ;  /* 0x000000010c0c7899 */ /* 0x000fe200080006ff */
[----:B------:R-:W-:Y:S01]  /*05d0*/  ELECT P0, URZ, PT ;  /* 0x0000000000ff782f */ /* 0x000fe20003800000 */
[----:B------:R-:W3:Y:S10]  /*05e0*/  FENCE.VIEW.ASYNC.S ;  /* 0x00000000000073c6 */ /* 0x000ef40000000000 */
[----:B---3--:R3:W4:Y:S01]  /*05f0*/  SYNCS.EXCH.64 URZ, [UR8], UR12 ;  /* 0x0000000c08ff75b2 */ /* 0x0087220008000100 */
[----:B------:R3:W1:Y:S01]  /*0600*/  SYNCS.EXCH.64 URZ, [UR8+0x28], UR12 ;  /* 0x0000280c08ff75b2 */ /* 0x0006620008000100 */
        /* <DEDUP_REMOVED lines=8> */
[----:B------:R-:W-:Y:S01]  /*0690*/  NOP ;  /* 0x0000000000007918 */ /* 0x000fe20000000000 */
.L_x_9:
[----:B------:R-:W2:Y:S01]  /*06a0*/  SHFL.IDX PT, R0, R97, RZ, 0x1f ;  /* 0x00001fff61007589 */ /* 0x000ea200000e0000 */
[----:B------:R-:W-:Y:S01]  /*06b0*/  NOP ;  /* 0x0000000000007918 */ /* 0x000fe20000000000 */
[----:B--2---:R-:W-:-:S13]  /*06c0*/  ISETP.NE.AND P0, PT, R0, 0x1, PT ;  /* 0x000000010000780c */ /* 0x004fda0003f05270 */
[----:B------:R-:W-:Y:S05]  /*06d0*/  @P0 BRA `(.L_x_10) ;  /* 0x0000000000440947 */ /* 0x000fea0003800000 */
[----:B------:R-:W-:Y:S01]  /*06e0*/  UMOV UR9, 0x400 ;  /* 0x0000040000097882 */ /* 0x000fe20000000000 */
[----:B---3--:R-:W-:Y:S01]  /*06f0*/  UMOV UR8, 0x20 ;  /* 0x0000002000087882 */ /* 0x008fe20000000000 */
[----:B------:R-:W-:Y:S01]  /*0700*/  UMOV UR7, 0x80 ;  /* 0x0000008000077882 */ /* 0x000fe20000000000 */
[----:B------:R-:W-:Y:S02]  /*0710*/  ULEA UR9, UR37, UR9, 0x18 ;  /* 0x0000000925097291 */ /* 0x000fe4000f8ec0ff */
[----:B------:R-:W-:-:S04]  /*0720*/  UIADD3 UR12, UPT, UPT, -UR8, 0x100000, URZ ;  /* 0x00100000080c7890 */ /* 0x000fc8000fffe1ff */
[----:B------:R-:W-:Y:S02]  /*0730*/  USHF.L.U32 UR13, UR12, 0xb, URZ ;  /* 0x0000000b0c0d7899 */ /* 0x000fe400080006ff */
[----:B------:R-:W-:Y:S02]  /*0740*/  USHF.L.U32 UR12, UR12, 0x1, URZ ;  /* 0x000000010c0c7899 */ /* 0x000fe400080006ff */
[----:B------:R-:W-:-:S04]  /*0750*/  UIADD3 UR14, UPT, UPT, -UR7, 0x100000, URZ ;  /* 0x00100000070e7890 */ /* 0x000fc8000fffe1ff */
[----:B------:R-:W-:Y:S02]  /*0760*/  USHF.L.U32 UR15, UR14, 0xb, URZ ;  /* 0x0000000b0e0f7899 */ /* 0x000fe400080006ff */
[----:B------:R-:W-:Y:S01]  /*0770*/  USHF.L.U32 UR14, UR14, 0x1, URZ ;  /* 0x000000010e0e7899 */ /* 0x000fe200080006ff */
[----:B------:R-:W-:Y:S01]  /*0780*/  ELECT P0, URZ, PT ;  /* 0x0000000000ff782f */ /* 0x000fe20003800000 */
[----:B------:R-:W2:Y:S02]  /*0790*/  FENCE.VIEW.ASYNC.S ;  /* 0x00000000000073c6 */ /* 0x000ea40000000000 */
[----:B--2---:R2:W3:Y:S08]  /*07a0*/  SYNCS.EXCH.64 URZ, [UR9+0x50], UR12 ;  /* 0x0000500c09ff75b2 */ /* 0x0044f00008000100 */
[----:B------:R2:W1:Y:S01]  /*07b0*/  SYNCS.EXCH.64 URZ, [UR9+0x60], UR14 ;  /* 0x0000600e09ff75b2 */ /* 0x0004620008000100 */
[----:B------:R2:W1:Y:S01]  /*07c0*/  SYNCS.EXCH.64 URZ, [UR9+0x58], UR12 ;  /* 0x0000580c09ff75b2 */ /* 0x0004620008000100 */
[----:B------:R2:W1:Y:S01]  /*07d0*/  SYNCS.EXCH.64 URZ, [UR9+0x68], UR14 ;  /* 0x0000680e09ff75b2 */ /* 0x0004620008000100 */
[----:B------:R-:W-:Y:S01]  /*07e0*/  NOP ;  /* 0x0000000000007918 */ /* 0x000fe20000000000 */
.L_x_10:
[----:B------:R-:W4:Y:S01]  /*07f0*/  SHFL.IDX PT, R0, R97, RZ, 0x1f ;  /* 0x00001fff61007589 */ /* 0x000f2200000e0000 */
[----:B------:R-:W-:Y:S01]  /*0800*/  NOP ;  /* 0x0000000000007918 */ /* 0x000fe20000000000 */
[----:B----4-:R-:W-:-:S13]  /*0810*/  ISETP.NE.AND P0, PT, R0, 0x3, PT ;  /* 0x000000030000780c */ /* 0x010fda0003f05270 */
[----:B------:R-:W-:Y:S05]  /*0820*/  @P0 BRA `(.L_x_11) ;  /* 0x00000000002c0947 */ /* 0x000fea0003800000 */
[----:B---3--:R-:W-:Y:S01]  /*0830*/  UMOV UR8, 0x400 ;  /* 0x0000040000087882 */ /* 0x008fe20000000000 */
[----:B------:R-:W-:Y:S01]  /*0840*/  UMOV UR7, 0x20 ;  /* 0x0000002000077882 */ /* 0x000fe20000000000 */
[----:B------:R-:W-:Y:S02]  /*0850*/  ULEA UR8, UR37, UR8, 0x18 ;  /* 0x0000000825087291 */ /* 0x000fe4000f8ec0ff */
[----:B--2---:R-:W-:-:S04]  /*0860*/  UIADD3 UR12, UPT, UPT, -UR7, 0x100000, URZ ;  /* 0x00100000070c7890 */ /* 0x004fc8000fffe1ff */
[----:B------:R-:W-:Y:S02]  /*0870*/  USHF.L.U32 UR13, UR12, 0xb, URZ ;  /* 0x0000000b0c0d7899 */ /* 0x000fe400080006ff */
[----:B------:R-:W-:Y:S01]  /*0880*/  USHF.L.U32 UR12, UR12, 0x1, URZ ;  /* 0x000000010c0c7899 */ /* 0x000fe200080006ff */
[----:B------:R-:W-:Y:S01]  /*0890*/  ELECT P0, URZ, PT ;  /* 0x0000000000ff782f */ /* 0x000fe20003800000 */
[----:B------:R-:W2:Y:S10]  /*08a0*/  FENCE.VIEW.ASYNC.S ;  /* 0x00000000000073c6 */ /* 0x000eb40000000000 */
[----:B--2---:R4:W2:Y:S01]  /*08b0*/  SYNCS.EXCH.64 URZ, [UR8+0x70], UR12 ;  /* 0x0000700c08ff75b2 */ /* 0x0048a20008000100 */
[----:B------:R4:W3:Y:S02]  /*08c0*/  SYNCS.EXCH.64 URZ, [UR8+0x78], UR12 ;  /* 0x0000780c08ff75b2 */ /* 0x0008e40008000100 */
[----:B----4-:R-:W-:Y:S01]  /*08d0*/  NOP ;  /* 0x0000000000007918 */ /* 0x010fe20000000000 */
.L_x_11:
[----:B------:R-:W4:Y:S01]  /*08e0*/  SHFL.IDX PT, R0, R97, RZ, 0x1f ;  /* 0x00001fff61007589 */ /* 0x000f2200000e0000 */
[----:B------:R-:W-:Y:S01]  /*08f0*/  NOP ;  /* 0x0000000000007918 */ /* 0x000fe20000000000 */
[----:B----4-:R-:W-:-:S13]  /*0900*/  ISETP.NE.AND P0, PT, R0, 0x4, PT ;  /* 0x000000040000780c */ /* 0x010fda0003f05270 */
[----:B------:R-:W-:Y:S05]  /*0910*/  @P0 BRA `(.L_x_12) ;  /* 0x0000000000480947 */ /* 0x000fea0003800000 */
[----:B--2---:R-:W-:Y:S01]  /*0920*/  UMOV UR9, 0x1e0 ;  /* 0x000001e000097882 */ /* 0x004fe20000000000 */
[----:B---3--:R-:W-:Y:S01]  /*0930*/  UMOV UR8, 0x400 ;  /* 0x0000040000087882 */ /* 0x008fe20000000000 */
[----:B------:R-:W-:Y:S01]  /*0940*/  USEL UR9, UR9, 0x1a0, UP5 ;  /* 0x000001a009097887 */ /* 0x000fe2000a800000 */
        /* <DEDUP_REMOVED lines=10> */
[----:B--2---:R4:W2:Y:S08]  /*09f0*/  SYNCS.EXCH.64 URZ, [UR8+0x80], UR12 ;  /* 0x0000800c08ff75b2 */ /* 0x0048b00008000100 */
[----:B------:R4:W3:Y:S01]  /*0a00*/  SYNCS.EXCH.64 URZ, [UR8+0x90], UR14 ;  /* 0x0000900e08ff75b2 */ /* 0x0008e20008000100 */
[----:B------:R4:W1:Y:S01]  /*0a10*/  SYNCS.EXCH.64 URZ, [UR8+0x88], UR12 ;  /* 0x0000880c08ff75b2 */ /* 0x0008620008000100 */
[----:B------:R4:W1:Y:S02]  /*0a20*/  SYNCS.EXCH.64 URZ, [UR8+0x98], UR14 ;  /* 0x0000980e08ff75b2 */ /* 0x0008640008000100 */
[----:B----4-:R-:W-:Y:S01]  /*0a30*/  NOP ;  /* 0x0000000000007918 */ /* 0x010fe20000000000 */
.L_x_12:
[----:B------:R-:W4:Y:S01]  /*0a40*/  SHFL.IDX PT, R0, R97, RZ, 0x1f ;  /* 0x00001fff61007589 */ /* 0x000f2200000e0000 */
[----:B------:R-:W-:Y:S01]  /*0a50*/  NOP ;  /* 0x0000000000007918 */ /* 0x000fe20000000000 */
[----:B----4-:R-:W-:-:S13]  /*0a60*/  ISETP.NE.AND P0, PT, R0, 0x5, PT ;  /* 0x000000050000780c */ /* 0x010fda0003f05270 */
[----:B------:R-:W-:Y:S05]  /*0a70*/  @P0 BRA `(.L_x_13) ;  /* 0x0000000000540947 */ /* 0x000fea0003800000 */
[----:B--2---:R-:W-:Y:S01]  /*0a80*/  UMOV UR9, 0x400 ;  /* 0x0000040000097882 */ /* 0x004fe20000000000 */
        /* <DEDUP_REMOVED lines=14> */
[----:B------:R4:W1:Y:S01]  /*0b70*/  SYNCS.EXCH.64 URZ, [UR9+0xc8], UR14 ;  /* 0x0000c80e09ff75b2 */ /* 0x0008620008000100 */
[----:B------:R4:W1:Y:S01]  /*0b80*/  SYNCS.EXCH.64 URZ, [UR9+0xb0], UR12 ;  /* 0x0000b00c09ff75b2 */ /* 0x0008620008000100 */
[----:B------:R4:W1:Y:S01]  /*0b90*/  SYNCS.EXCH.64 URZ, [UR9+0xd0], UR14 ;  /* 0x0000d00e09ff75b2 */ /* 0x0008620008000100 */
[----:B------:R4:W1:Y:S01]  /*0ba0*/  SYNCS.EXCH.64 URZ, [UR9+0xb8], UR12 ;  /* 0x0000b80c09ff75b2 */ /* 0x0008620008000100 */
[----:B------:R4:W1:Y:S02]  /*0bb0*/  SYNCS.EXCH.64 URZ, [UR9+0xd8], UR14 ;  /* 0x0000d80e09ff75b2 */ /* 0x0008640008000100 */
[----:B----4-:R-:W-:Y:S01]  /*0bc0*/  NOP ;  /* 0x0000000000007918 */ /* 0x010fe20000000000 */
.L_x_13:
[----:B------:R-:W4:Y:S01]  /*0bd0*/  SHFL.IDX PT, R0, R97, RZ, 0x1f ;  /* 0x00001fff61007589 */ /* 0x000f2200000e0000 */
[----:B------:R-:W-:Y:S01]  /*0be0*/  ISETP.NE.OR P1, PT, RZ, UR10, !P1 ;  /* 0x0000000aff007c0c */ /* 0x000fe2000cf25670 */
        /* <DEDUP_REMOVED lines=12> */
[----:B------:R4:W3:Y:S01]  /*0cb0*/  SYNCS.EXCH.64 URZ, [UR8+0xf0], UR12 ;  /* 0x0000f00c08ff75b2 */ /* 0x0008e20008000100 */
[----:B------:R4:W1:Y:S01]  /*0cc0*/  SYNCS.EXCH.64 URZ, [UR8+0xe8], UR12 ;  /* 0x0000e80c08ff75b2 */ /* 0x0008620008000100 */
[----:B------:R4:W1:Y:S02]  /*0cd0*/  SYNCS.EXCH.64 URZ, [UR8+0xf8], UR12 ;  /* 0x0000f80c08ff75b2 */ /* 0x0008640008000100 */
[----:B----4-:R-:W-:Y:S01]  /*0ce0*/  NOP ;  /* 0x0000000000007918 */ /* 0x010fe20000000000 */
.L_x_14:
[----:B------:R-:W-:Y:S01]  /*0cf0*/  VOTEU.ALL UP1, P1 ;  /* 0x0000000000ff7886 */ /* 0x000fe20000820000 */
[----:B---3--:R-:W3:Y:S01]  /*0d00*/  LDCU UR8, c[0x0][0x36c] ;  /* 0x00006d80ff0877ac */ /* 0x008ee20008000800 */
[----:B------:R-:W-:Y:S01]  /*0d10*/  NOP ;  /* 0x0000000000007918 */ /* 0x000fe20000000000 */
[----:B------:R-:W-:Y:S01]  /*0d20*/  LOP3.LUT R10, R108, 0x1f, RZ, 0xc0, !PT ;  /* 0x0000001f6c0a7812 */ /* 0x000fe200078ec0ff */
[----:B--2---:R-:W-:Y:S01]  /*0d30*/  UMOV UR12, 0x20 ;  /* 0x00000020000c7882 */ /* 0x004fe20000000000 */
[----:B------:R-:W-:Y:S01]  /*0d40*/  @!UP1 UMOV UR7, 0x400 ;  /* 0x0000040000079882 */ /* 0x000fe20000000000 */
[----:B------:R-:W-:-:S04]  /*0d50*/  @!UP1 UIADD3 UR12, UPT, UPT, -UR12, 0x100000, URZ ;  /* 0x001000000c0c9890 */ /* 0x000fc8000fffe1ff */
[----:B------:R-:W-:Y:S02]  /*0d60*/  @!UP1 USHF.L.U32 UR13, UR12, 0xb, URZ ;  /* 0x0000000b0c0d9899 */ /* 0x000fe400080006ff */
[----:B------:R-:W-:Y:S02]  /*0d70*/  @!UP1 USHF.L.U32 UR12, UR12, 0x1, URZ ;  /* 0x000000010c0c9899 */ /* 0x000fe400080006ff */
[----:B------:R-:W-:Y:S01]  /*0d80*/  @!UP1 ULEA UR7, UR37, UR7, 0x18 ;  /* 0x0000000725079291 */ /* 0x000fe2000f8ec0ff */
[----:B------:R-:W-:Y:S01]  /*0d90*/  VOTEU.ALL UP1, P1 ;  /* 0x0000000000ff7886 */ /* 0x000fe20000820000 */
[----:B------:R-:W-:Y:S01]  /*0da0*/  UISETP.NE.AND UP4, UPT, UR10, URZ, UPT ;  /* 0x000000ff0a00728c */ /* 0x000fe2000bf85270 */
[----:B------:R-:W2:Y:S09]  /*0db0*/  FENCE.VIEW.ASYNC.S ;  /* 0x00000000000073c6 */ /* 0x000eb20000000000 */
[----:B--2---:R2:W4:Y:S01]  /*0dc0*/  @!UP1 SYNCS.EXCH.64 URZ, [UR7+0x100], UR12 ;  /* 0x0001000c07ff95b2 */ /* 0x0045220008000100 */
[----:B---3--:R-:W-:-:S09]  /*0dd0*/  UISETP.EQ.U32.AND UP1, UPT, UR8, 0x1, UPT ;  /* 0x000000010800788c */ /* 0x008fd2000bf22070 */
[----:B------:R-:W-:Y:S05]  /*0de0*/  BRA.U !UP1, `(.L_x_15) ;  /* 0x0000000109087547 */ /* 0x000fea000b800000 */
[----:B-1--4-:R-:W-:Y:S01]  /*0df0*/  UCGABAR_ARV ;  /* 0x00000000000079c7 */ /* 0x012fe20008000000 */
[----:B------:R-:W-:Y:S05]  /*0e00*/  BRA `(.L_x_16) ;  /* 0x0000000000047947 */ /* 0x000fea0003800000 */
.L_x_15:
[----:B-1--4-:R-:W-:Y:S01]  /*0e10*/  NOP ;  /* 0x0000000000007918 */ /* 0x012fe20000000000 */
.L_x_16:
[----:B------:R-:W1:Y:S01]  /*0e20*/  S2R R20, SR_CTAID.Y ;  /* 0x0000000000147919 */ /* 0x000e620000002600 */
[----:B------:R-:W-:-:S05]  /*0e30*/  CS2R.32 R90, SR_CgaSize ;  /* 0x00000000005a7805 */ /* 0x000fca0000008a00 */
[----:B------:R-:W-:-:S05]  /*0e40*/  IMAD R90, R90, -0xa0, RZ ;  /* 0xffffff605a5a7824 */ /* 0x000fca00078e02ff */
[----:B--2---:R-:W-:-:S14]  /*0e50*/  R2UR UR7, R90 ;  /* 0x000000005a0772ca */ /* 0x004fdc00000e0000 */
[----:B------:R-:W2:Y:S01]  /*0e60*/  LDCU UR7, c[0x0][UR7+0x2b4] ;  /* 0x00005680070777ac */ /* 0x000ea20008000800 */
[----:B------:R-:W-:-:S05]  /*0e70*/  CS2R.32 R0, SR_CgaSize ;  /* 0x0000000000007805 */ /* 0x000fca0000008a00 */
[----:B------:R-:W-:-:S06]  /*0e80*/  IMAD R0, R0, -0xa0, RZ ;  /* 0xffffff6000007824 */ /* 0x000fcc00078e02ff */
[----:B------:R-:W3:Y:S01]  /*0e90*/  LDC R0, c[0x0][R0+0x2a4] ;  /* 0x0000a90000007b82 */ /* 0x000ee20000000800 */
[----:B------:R-:W-:Y:S01]  /*0ea0*/  PRMT R8, RZ, 0x7610, R8 ;  /* 0x00007610ff087816 */ /* 0x000fe20000000008 */
[----:B------:R-:W4:Y:S01]  /*0eb0*/  S2R R11, SR_CTAID.X ;  /* 0x00000000000b7919 */ /* 0x000f220000002500 */
[----:B------:R-:W-:-:S05]  /*0ec0*/  CS2R.32 R90, SR_CgaSize ;  /* 0x00000000005a7805 */ /* 0x000fca0000008a00 */
[----:B------:R-:W-:-:S05]  /*0ed0*/  IMAD R90, R90, -0xa0, RZ ;  /* 0xffffff605a5a7824 */ /* 0x000fca00078e02ff */
[----:B------:R-:W-:-:S14]  /*0ee0*/  R2UR UR8, R90 ;  /* 0x000000005a0872ca */ /* 0x000fdc00000e0000 */
[----:B------:R-:W3:Y:S01]  /*0ef0*/  LDCU UR8, c[0x0][UR8+0x2b0] ;  /* 0x00005600080877ac */ /* 0x000ee20008000800 */
[----:B------:R-:W-:Y:S01]  /*0f00*/  UISETP.NE.AND UP2, UPT, UR10, 0x2, UPT ;  /* 0x000000020a00788c */ /* 0x000fe2000bf45270 */
[----:B------:R-:W2:Y:S01]  /*0f10*/  LDC R9, c[0x0][0xb24] ;  /* 0x0002c900ff097b82 */ /* 0x000ea20000000800 */
[----:B------:R-:W-:-:S05]  /*0f20*/  CS2R.32 R2, SR_CgaSize ;  /* 0x0000000000027805 */ /* 0x000fca0000008a00 */
[----:B------:R-:W-:-:S06]  /*0f30*/  IMAD R2, R2, -0xa0, RZ ;  /* 0xffffff6002027824 */ /* 0x000fcc00078e02ff */
[----:B------:R-:W3:Y:S08]  /*0f40*/  LDC R2, c[0x0][R2+0x2a0] ;  /* 0x0000a80002027b82 */ /* 0x000ef00000000800 */
[----:B------:R-:W3:Y:S01]  /*0f50*/  LDC R40, c[0x0][0xb24] ;  /* 0x0002c900ff287b82 */ /* 0x000ee20000000800 */
[----:B-1----:R-:W-:-:S07]  /*0f60*/  I2FP.F32.U32 R3, R20 ;  /* 0x0000001400037245 */ /* 0x002fce0000201000 */
[----:B------:R-:W1:Y:S01]  /*0f70*/  S2UR UR36, SR_CTAID.Z ;  /* 0x00000000002479c3 */ /* 0x000e620000002700 */
[----:B--2---:R-:W-:Y:S01]  /*0f80*/  ISETP.GE.AND P0, PT, R9, 0x1, PT ;  /* 0x000000010900780c */ /* 0x004fe20003f06270 */
[----:B----4-:R-:W-:Y:S01]  /*0f90*/  IMAD.MOV.U32 R21, RZ, RZ, R11 ;  /* 0x000000ffff157224 */ /* 0x010fe200078e000b */
[----:B------:R-:W-:Y:S01]  /*0fa0*/  I2FP.F32.U32 R4, R11 ;  /* 0x0000000b00047245 */ /* 0x000fe20000201000 */
[----:B------:R-:W-:Y:S01]  /*0fb0*/  FMUL R3, R3, UR7 ;  /* 0x0000000703037c20 */ /* 0x000fe20008400000 */
[----:B------:R-:W2:Y:S03]  /*0fc0*/  LDCU UR7, c[0x0][0xb30] ;  /* 0x00016600ff0777ac */ /* 0x000ea60008000800 */
[----:B---3--:R-:W-:Y:S01]  /*0fd0*/  FMUL R4, R4, UR8 ;  /* 0x0000000804047c20 */ /* 0x008fe20008400000 */
[----:B------:R-:W3:Y:S08]  /*0fe0*/  F2I.U32.TRUNC.NTZ R83, R3 ;  /* 0x0000000300537305 */ /* 0x000ef0000020f000 */
[----:B------:R-:W4:Y:S01]  /*0ff0*/  F2I.U32.TRUNC.NTZ R90, R4 ;  /* 0x00000004005a7305 */ /* 0x000f22000020f000 */
[----:B--2---:R-:W-:Y:S01]  /*1000*/  UISETP.NE.AND UP3, UPT, UR7, 0x1, UPT ;  /* 0x000000010700788c */ /* 0x004fe2000bf65270 */
[----:B---3--:R-:W-:-:S05]  /*1010*/  IADD3 R83, PT, PT, -R83, RZ, RZ ;  /* 0x000000ff53537210 */ /* 0x008fca0007ffe1ff */
[----:B------:R-:W-:Y:S01]  /*1020*/  IMAD R83, R0, R83, R20 ;  /* 0x0000005300537224 */ /* 0x000fe200078e0214 */
[----:B------:R-:W-:Y:S01]  /*1030*/  PRMT R0, RZ, 0x7610, R0 ;  /* 0x00007610ff007816 */ /* 0x000fe20000000000 */
[----:B----4-:R-:W-:-:S04]  /*1040*/  IMAD.MOV R90, RZ, RZ, -R90 ;  /* 0x000000ffff5a7224 */ /* 0x010fc800078e0a5a */
[----:B------:R-:W-:Y:S01]  /*1050*/  IMAD R90, R2, R90, R11 ;  /* 0x0000005a025a7224 */ /* 0x000fe200078e020b */
[----:B-1----:R-:W-:Y:S06]  /*1060*/  BRA.U UP4, `(.L_x_17) ;  /* 0x0000000104247547 */ /* 0x002fec000b800000 */
[----:B------:R-:W-:Y:S01]  /*1070*/  ISETP.NE.AND P1, PT, R83, RZ, PT ;  /* 0x000000ff5300720c */ /* 0x000fe20003f25270 */
[----:B------:R-:W-:Y:S01]  /*1080*/  IMAD.MOV.U32 R0, RZ, RZ, 0x3 ;  /* 0x00000003ff007424 */ /* 0x000fe200078e00ff */
[C---:B------:R-:W-:Y:S02]  /*1090*/  LOP3.LUT R3, R90.reuse, 0xfffffffe, RZ, 0xc0, !PT ;  /* 0xfffffffe5a037812 */ /* 0x040fe400078ec0ff */
[----:B------:R-:W-:Y:S02]  /*10a0*/  ISETP.LT.U32.OR P1, PT, R90, 0x2, !P1 ;  /* 0x000000025a00780c */ /* 0x000fe40004f21470 */
[----:B------:R-:W-:Y:S02]  /*10b0*/  SHF.L.U32 R0, R0, R3, RZ ;  /* 0x0000000300007219 */ /* 0x000fe400000006ff */
[----:B------:R-:W-:Y:S02]  /*10c0*/  SEL R5, RZ, 0x1, !P1 ;  /* 0x00000001ff057807 */ /* 0x000fe40004800000 */
[----:B------:R-:W-:-:S05]  /*10d0*/  SEL R2, RZ, 0x2, !P1 ;  /* 0x00000002ff027807 */ /* 0x000fca0004800000 */
[----:B------:R-:W-:-:S05]  /*10e0*/  IMAD.IADD R2, R5, 0x1, R2 ;  /* 0x0000000105027824 */ /* 0x000fca00078e0202 */
[----:B------:R-:W-:Y:S02]  /*10f0*/  PRMT R8, R2, 0x7610, R8 ;  /* 0x0000761002087816 */ /* 0x000fe40000000008 */
.L_x_17:
[----:B------:R-:W-:Y:S05]  /*1100*/  @!P0 BRA `(.L_x_18) ;  /* 0x0000000000b88947 */ /* 0x000fea0003800000 */
[----:B------:R-:W1:Y:S01]  /*1110*/  LDC.64 R4, c[0x0][0xb18] ;  /* 0x0002c600ff047b82 */ /* 0x000e620000000a00 */
[----:B------:R-:W-:-:S07]  /*1120*/  ISETP.NE.AND P0, PT, R9, 0x1, PT ;  /* 0x000000010900780c */ /* 0x000fce0003f05270 */
[----:B------:R-:W2:Y:S08]  /*1130*/  LDC R14, c[0x0][0xb0c] ;  /* 0x0002c300ff0e7b82 */ /* 0x000eb00000000800 */
[----:B------:R-:W3:Y:S08]  /*1140*/  LDC R13, c[0x0][0x370] ;  /* 0x0000dc00ff0d7b82 */ /* 0x000ef00000000800 */
[----:B------:R-:W4:Y:S01]  /*1150*/  LDC R16, c[0x0][0x374] ;  /* 0x0000dd00ff107b82 */ /* 0x000f220000000800 */
[----:B-1----:R-:W-:-:S07]  /*1160*/  ISETP.NE.AND P1, PT, R4, 0x1, PT ;  /* 0x000000010400780c */ /* 0x002fce0003f25270 */
[----:B------:R-:W3:Y:S01]  /*1170*/  LDC.64 R6, c[0x0][0xb10] ;  /* 0x0002c400ff067b82 */ /* 0x000ee20000000a00 */
[----:B--2---:R-:W-:-:S07]  /*1180*/  ISETP.NE.AND P2, PT, R14, 0x1, PT ;  /* 0x000000010e00780c */ /* 0x004fce0003f45270 */
[----:B------:R-:W1:Y:S08]  /*1190*/  LDC R12, c[0x0][0xb20] ;  /* 0x0002c800ff0c7b82 */ /* 0x000e700000000800 */
[----:B------:R-:W2:Y:S01]  /*11a0*/  LDC.64 R2, c[0x0][0xb28] ;  /* 0x0002ca00ff027b82 */ /* 0x000ea20000000a00 */
[----:B----4-:R-:W-:-:S04]  /*11b0*/  IMAD.HI.U32 R15, R16, R5, RZ ;  /* 0x00000005100f7227 */ /* 0x010fc800078e00ff */
[----:B------:R-:W-:-:S04]  /*11c0*/  IMAD.HI.U32 R5, R20, R5, RZ ;  /* 0x0000000514057227 */ /* 0x000fc800078e00ff */
[----:B---3--:R-:W-:-:S04]  /*11d0*/  IMAD.HI.U32 R18, R13, R6, RZ ;  /* 0x000000060d127227 */ /* 0x008fc800078e00ff */
[C---:B------:R-:W-:Y:S01]  /*11e0*/  IMAD.HI.U32 R22, R11.reuse, R6, RZ ;  /* 0x000000060b167227 */ /* 0x040fe200078e00ff */
[-C--:B------:R-:W-:Y:S02]  /*11f0*/  @P2 SHF.R.U32.HI R13, RZ, R7.reuse, R18 ;  /* 0x00000007ff0d2219 */ /* 0x080fe40000011612 */
[-C--:B-1----:R-:W-:Y:S02]  /*1200*/  @P1 SHF.R.U32.HI R16, RZ, R12.reuse, R15 ;  /* 0x0000000cff101219 */ /* 0x082fe4000001160f */
[----:B------:R-:W-:Y:S02]  /*1210*/  SHF.R.U32.HI R5, RZ, R12, R5 ;  /* 0x0000000cff057219 */ /* 0x000fe40000011605 */
[----:B------:R-:W-:Y:S02]  /*1220*/  SHF.R.U32.HI R22, RZ, R7, R22 ;  /* 0x00000007ff167219 */ /* 0x000fe40000011616 */
[----:B------:R-:W-:Y:S01]  /*1230*/  SEL R5, R20, R5, !P1 ;  /* 0x0000000514057207 */ /* 0x000fe20004800000 */
[----:B--2---:R-:W-:Y:S01]  /*1240*/  IMAD.HI.U32 R18, R16, R2, RZ ;  /* 0x0000000210127227 */ /* 0x004fe200078e00ff */
[----:B------:R-:W-:-:S02]  /*1250*/  SEL R21, R11, R22, !P2 ;  /* 0x000000160b157207 */ /* 0x000fc40005000000 */
[----:B------:R-:W-:Y:S01]  /*1260*/  IADD3 R7, PT, PT, -R5, RZ, RZ ;  /* 0x000000ff05077210 */ /* 0x000fe20007ffe1ff */
[----:B------:R-:W-:Y:S01]  /*1270*/  IMAD.HI.U32 R6, R13, R2, RZ ;  /* 0x000000020d067227 */ /* 0x000fe200078e00ff */
[----:B------:R-:W-:-:S03]  /*1280*/  @P0 SHF.R.U32.HI R16, RZ, R3, R18 ;  /* 0x00000003ff100219 */ /* 0x000fc60000011612 */
[----:B------:R-:W-:Y:S01]  /*1290*/  IMAD R7, R4, R7, R20 ;  /* 0x0000000704077224 */ /* 0x000fe200078e0214 */
[----:B------:R-:W-:Y:S01]  /*12a0*/  @P0 SHF.R.U32.HI R13, RZ, R3, R6 ;  /* 0x00000003ff0d0219 */ /* 0x000fe20000011606 */
[----:B------:R-:W-:-:S04]  /*12b0*/  IMAD R16, R16, R9, RZ ;  /* 0x0000000910107224 */ /* 0x000fc800078e02ff */
[----:B------:R-:W-:Y:S01]  /*12c0*/  IMAD R6, R13, R9, RZ ;  /* 0x000000090d067224 */ /* 0x000fe200078e02ff */
[----:B------:R-:W-:-:S04]  /*12d0*/  ISETP.GE.AND P1, PT, R5, R16, PT ;  /* 0x000000100500720c */ /* 0x000fc80003f26270 */
[----:B------:R-:W-:Y:S01]  /*12e0*/  ISETP.GE.OR P1, PT, R21, R6, P1 ;  /* 0x000000061500720c */ /* 0x000fe20000f26670 */
[----:B------:R-:W-:-:S05]  /*12f0*/  IMAD.HI.U32 R6, R5, R2, RZ ;  /* 0x0000000205067227 */ /* 0x000fca00078e00ff */
[----:B------:R-:W-:-:S04]  /*1300*/  SHF.R.U32.HI R6, RZ, R3, R6 ;  /* 0x00000003ff067219 */ /* 0x000fc80000011606 */
[----:B------:R-:W-:-:S03]  /*1310*/  SEL R6, R5, R6, !P0 ;  /* 0x0000000605067207 */ /* 0x000fc60004000000 */
[----:B------:R-:W-:Y:S01]  /*1320*/  @!P1 IMAD.HI.U32 R12, R21, R2, RZ ;  /* 0x00000002150c9227 */ /* 0x000fe200078e00ff */
[----:B------:R-:W-:-:S04]  /*1330*/  IADD3 R2, PT, PT, -R6, RZ, RZ ;  /* 0x000000ff06027210 */ /* 0x000fc80007ffe1ff */
[----:B------:R-:W-:Y:S01]  /*1340*/  @!P1 SHF.R.U32.HI R12, RZ, R3, R12 ;  /* 0x00000003ff0c9219 */ /* 0x000fe2000001160c */
[----:B------:R-:W-:-:S03]  /*1350*/  IMAD R2, R9, R2, R5 ;  /* 0x0000000209027224 */ /* 0x000fc600078e0205 */
[----:B------:R-:W-:-:S05]  /*1360*/  @!P1 SEL R3, R21, R12, !P0 ;  /* 0x0000000c15039207 */ /* 0x000fca0004000000 */
[--C-:B------:R-:W-:Y:S02]  /*1370*/  @!P1 IMAD.IADD R6, R6, 0x1, -R3.reuse ;  /* 0x0000000106069824 */ /* 0x100fe400078e0a03 */
[----:B------:R-:W-:Y:S01]  /*1380*/  @!P1 IMAD R3, R2, R13, R3 ;  /* 0x0000000d02039224 */ /* 0x000fe200078e0203 */
[----:B------:R-:W-:Y:S01]  /*1390*/  IADD3 R2, PT, PT, -R21, RZ, RZ ;  /* 0x000000ff15027210 */ /* 0x000fe20007ffe1ff */
[----:B------:R-:W-:Y:S02]  /*13a0*/  @!P1 IMAD R5, R6, R9, R21 ;  /* 0x0000000906059224 */ /* 0x000fe400078e0215 */
[----:B------:R-:W-:Y:S02]  /*13b0*/  @!P1 IMAD.MOV.U32 R21, RZ, RZ, R3 ;  /* 0x000000ffff159224 */ /* 0x000fe400078e0003 */
[----:B------:R-:W-:Y:S02]  /*13c0*/  IMAD R2, R14, R2, R11 ;  /* 0x000000020e027224 */ /* 0x000fe400078e020b */
[----:B------:R-:W-:-:S02]  /*13d0*/  IMAD R20, R5, R4, R7 ;  /* 0x0000000405147224 */ /* 0x000fc400078e0207 */
[----:B------:R-:W-:Y:S02]  /*13e0*/  IMAD R21, R21, R14, R2 ;  /* 0x0000000e15157224 */ /* 0x000fe400078e0202 */
.L_x_18:
[----:B------:R-:W-:Y:S05]  /*13f0*/  BRA.U UP3, `(.L_x_19) ;  /* 0x0000000103407547 */ /* 0x000fea000b800000 */
[----:B------:R-:W1:Y:S08]  /*1400*/  LDC.64 R4, c[0x0][0xb10] ;  /* 0x0002c400ff047b82 */ /* 0x000e700000000a00 */
[----:B------:R-:W2:Y:S08]  /*1410*/  LDC.64 R2, c[0x0][0xb18] ;  /* 0x0002c600ff027b82 */ /* 0x000eb00000000a00 */
[----:B------:R-:W3:Y:S08]  /*1420*/  LDC R6, c[0x0][0xb20] ;  /* 0x0002c800ff067b82 */ /* 0x000ef00000000800 */
[----:B------:R-:W4:Y:S01]  /*1430*/  LDC R12, c[0x0][0xb0c] ;  /* 0x0002c300ff0c7b82 */ /* 0x000f220000000800 */
[----:B-1----:R-:W-:-:S05]  /*1440*/  IMAD.HI.U32 R4, R21, R4, RZ ;  /* 0x0000000415047227 */ /* 0x002fca00078e00ff */
[----:B------:R-:W-:Y:S01]  /*1450*/  SHF.R.U32.HI R4, RZ, R5, R4 ;  /* 0x00000005ff047219 */ /* 0x000fe20000011604 */
[----:B--2---:R-:W-:Y:S01]  /*1460*/  IMAD.HI.U32 R3, R20, R3, RZ ;  /* 0x0000000314037227 */ /* 0x004fe200078e00ff */
[----:B------:R-:W-:-:S04]  /*1470*/  ISETP.NE.AND P0, PT, R2, 0x1, PT ;  /* 0x000000010200780c */ /* 0x000fc80003f05270 */
[----:B---3--:R-:W-:-:S04]  /*1480*/  SHF.R.U32.HI R3, RZ, R6, R3 ;  /* 0x00000006ff037219 */ /* 0x008fc80000011603 */
[----:B------:R-:W-:Y:S02]  /*1490*/  SEL R3, R20, R3, !P0 ;  /* 0x0000000314037207 */ /* 0x000fe40004000000 */
[----:B----4-:R-:W-:-:S04]  /*14a0*/  ISETP.NE.AND P1, PT, R12, 0x1, PT ;  /* 0x000000010c00780c */ /* 0x010fc80003f25270 */
[----:B------:R-:W-:-:S05]  /*14b0*/  SEL R6, R21, R4, !P1 ;  /* 0x0000000415067207 */ /* 0x000fca0004800000 */
[----:B------:R-:W-:Y:S02]  /*14c0*/  IMAD.IADD R4, R3, 0x1, -R6 ;  /* 0x0000000103047824 */ /* 0x000fe400078e0a06 */
[----:B------:R-:W-:Y:S02]  /*14d0*/  IMAD.IADD R3, R6, 0x1, -R3 ;  /* 0x0000000106037824 */ /* 0x000fe400078e0a03 */
[----:B------:R-:W-:Y:S02]  /*14e0*/  IMAD R21, R4, R12, R21 ;  /* 0x0000000c04157224 */ /* 0x000fe400078e0215 */
[----:B------:R-:W-:Y:S02]  /*14f0*/  IMAD R20, R3, R2, R20 ;  /* 0x0000000203147224 */ /* 0x000fe400078e0214 */
.L_x_19:
[----:B------:R-:W-:Y:S05]  /*1500*/  BRA.U !UP1, `(.L_x_20) ;  /* 0x00000001090c7547 */ /* 0x000fea000b800000 */
[----:B------:R-:W-:Y:S01]  /*1510*/  UCGABAR_WAIT ;  /* 0x0000000000007dc7 */ /* 0x000fe20008000000 */
[----:B------:R-:W-:Y:S01]  /*1520*/  CCTL.IVALL ;  /* 0x00000000ff00798f */ /* 0x000fe20002000000 */
[----:B------:R-:W-:Y:S05]  /*1530*/  BRA `(.L_x_21) ;  /* 0x0000000000047947 */ /* 0x000fea0003800000 */
.L_x_20:
[----:B------:R-:W-:Y:S06]  /*1540*/  BAR.SYNC.DEFER_BLOCKING 0x0 ;  /* 0x0000000000007b1d */ /* 0x000fec0000010000 */
.L_x_21:
[----:B------:R-:W-:Y:S05]  /*1550*/  BRA.U UP2, `(.L_x_22) ;  /* 0x0000001102c87547 */ /* 0x000fea000b800000 */
[----:B------:R-:W1:Y:S01]  /*1560*/  LDCU UR4, c[0x0][0x38c] ;  /* 0x00007180ff0477ac */ /* 0x000e620008000800 */
[----:B------:R-:W2:Y:S01]  /*1570*/  LDC R9, c[0x0][0x370] ;  /* 0x0000dc00ff097b82 */ /* 0x000ea20000000800 */
[----:B------:R-:W-:Y:S01]  /*1580*/  IMAD.SHL.U32 R16, R11, 0x40, RZ ;  /* 0x000000400b107824 */ /* 0x000fe200078e00ff */
[----:B------:R-:W-:Y:S01]  /*1590*/  PLOP3.LUT P1, PT, PT, PT, UP5, 0x80, 0x8 ;  /* 0x000000000008781c */ /* 0x000fe20003f2f058 */
[----:B------:R-:W-:Y:S01]  /*15a0*/  UISETP.NE.AND UP1, UPT, UR10, URZ, UPT ;  /* 0x000000ff0a00728c */ /* 0x000fe2000bf25270 */
[----:B------:R-:W-:Y:S01]  /*15b0*/  ISETP.NE.AND P4, PT, R10, RZ, P5 ;  /* 0x000000ff0a00720c */ /* 0x000fe20002f85270 */
[----:B------:R-:W-:Y:S01]  /*15c0*/  IMAD.MOV.U32 R15, RZ, RZ, 0x1 ;  /* 0x00000001ff0f7424 */ /* 0x000fe200078e00ff */
[----:B------:R-:W-:Y:S01]  /*15d0*/  PLOP3.LUT P1, PT, P1, PT, PT, 0x8, 0x80 ;  /* 0x000000000080781c */ /* 0x000fe20000f2e170 */
[----:B------:R-:W-:Y:S01]  /*15e0*/  IMAD.MOV.U32 R14, RZ, RZ, RZ ;  /* 0x000000ffff0e7224 */ /* 0x000fe200078e00ff */
[----:B------:R-:W3:Y:S01]  /*15f0*/  LDC R0, c[0x0][0x374] ;  /* 0x0000dd00ff007b82 */ /* 0x000ee20000000800 */
[----:B------:R-:W-:Y:S01]  /*1600*/  CS2R R12, SRZ ;  /* 0x00000000000c7805 */ /* 0x000fe2000001ff00 */
[----:B------:R-:W-:Y:S01]  /*1610*/  IMAD.MOV.U32 R10, RZ, RZ, 0x1 ;  /* 0x00000001ff0a7424 */ /* 0x000fe200078e00ff */
[----:B------:R-:W-:Y:S01]  /*1620*/  LOP3.LUT R16, R16, 0x40, RZ, 0xc0, !PT ;  /* 0x0000004010107812 */ /* 0x000fe200078ec0ff */
[----:B------:R-:W4:Y:S01]  /*1630*/  LDCU.64 UR14, c[0x0][0x348] ;  /* 0x00006900ff0e77ac */ /* 0x000f220008000a00 */
[----:B------:R-:W-:-:S02]  /*1640*/  USEL UR22, UR6, 0x2, UP1 ;  /* 0x0000000206167887 */ /* 0x000fc40008800000 */
[----:B-1----:R-:W-:Y:S01]  /*1650*/  UIADD3 UR5, UPT, UPT, UR4, 0x1f, URZ ;  /* 0x0000001f04057890 */ /* 0x002fe2000fffe0ff */
[----:B------:R-:W-:-:S03]  /*1660*/  UMOV UR23, URZ ;  /* 0x000000ff00177c82 */ /* 0x000fc60008000000 */
[----:B------:R-:W-:-:S04]  /*1670*/  USHF.R.S32.HI UR7, URZ, 0x1f, UR5 ;  /* 0x0000001fff077899 */ /* 0x000fc80008011405 */
[----:B------:R-:W-:Y:S02]  /*1680*/  ULEA.HI UR7, UR7, UR5, URZ, 0x5 ;  /* 0x0000000507077291 */ /* 0x000fe4000f8f28ff */
[----:B------:R-:W-:Y:S02]  /*1690*/  UIADD3 UR5, UPT, UPT, UR4, -0x1, URZ ;  /* 0xffffffff04057890 */ /* 0x000fe4000fffe0ff */
[----:B------:R-:W-:Y:S02]  /*16a0*/  USHF.R.S32.HI UR7, URZ, 0x5, UR7 ;  /* 0x00000005ff077899 */ /* 0x000fe40008011407 */
[----:B------:R-:W-:Y:S02]  /*16b0*/  UISETP.GE.U32.AND UP2, UPT, UR5, -0x3f, UPT ;  /* 0xffffffc10500788c */ /* 0x000fe4000bf46070 */
[----:B------:R-:W-:Y:S02]  /*16c0*/  UISETP.LT.U32.AND UP0, UPT, UR7, 0x5, UPT ;  /* 0x000000050700788c */ /* 0x000fe4000bf01070 */
[----:B------:R-:W-:-:S02]  /*16d0*/  UIADD3 UR4, UPT, UPT, UR4, 0x3e, URZ ;  /* 0x0000003e04047890 */ /* 0x000fc4000fffe0ff */
[----:B------:R-:W-:-:S04]  /*16e0*/  USEL UR5, UR7, 0x5, UP0 ;  /* 0x0000000507057887 */ /* 0x000fc80008000000 */
[----:B------:R-:W-:Y:S02]  /*16f0*/  UIADD3 UR21, UPT, UPT, UR5, -0x1, URZ ;  /* 0xffffffff05157890 */ /* 0x000fe4000fffe0ff */
[----:B------:R-:W-:Y:S02]  /*1700*/  @UP2 UIADD3 UR21, UPT, UPT, UR5, URZ, URZ ;  /* 0x000000ff05152290 */ /* 0x000fe4000fffe0ff */
[----:B------:R-:W-:Y:S02]  /*1710*/  UIADD3 UR24, UPT, UPT, UR7, -UR5, URZ ;  /* 0x8000000507187290 */ /* 0x000fe4000fffe0ff */
[----:B------:R-:W-:Y:S02]  /*1720*/  UIADD3 UR13, UPT, UPT, UR21, 0x1, URZ ;  /* 0x00000001150d7890 */ /* 0x000fe4000fffe0ff */
[----:B--2-4-:R-:W-:-:S12]  /*1730*/  UIADD3 UR21, UPT, UPT, -UR21, URZ, URZ ;  /* 0x000000ff15157290 */ /* 0x014fd8000fffe1ff */
.L_x_42:
[----:B------:R-:W-:Y:S01]  /*1740*/  UISETP.NE.AND UP0, UPT, UR37, URZ, UPT ;  /* 0x000000ff2500728c */ /* 0x000fe2000bf05270 */
[----:B------:R-:W1:Y:S08]  /*1750*/  S2UR UR37, SR_CgaCtaId ;  /* 0x00000000002579c3 */ /* 0x000e700000008800 */
[----:B------:R-:W-:Y:S05]  /*1760*/  BRA.U UP0, `(.L_x_23) ;  /* 0x0000000100347547 */ /* 0x000fea000b800000 */
[----:B------:R-:W2:Y:S01]  /*1770*/  S2R R2, SR_CgaCtaId ;  /* 0x0000000000027919 */ /* 0x000ea20000008800 */
[----:B------:R-:W-:-:S04]  /*1780*/  MOV R3, 0x400 ;  /* 0x0000040000037802 */ /* 0x000fc80000000f00 */
[----:B--2---:R-:W-:Y:S02]  /*1790*/  LEA R3, R2, R3, 0x18 ;  /* 0x0000000302037211 */ /* 0x004fe400078ec0ff */
[----:B------:R-:W-:-:S03]  /*17a0*/  SHF.L.U32 R2, R10, 0x1f, RZ ;  /* 0x0000001f0a027819 */ /* 0x000fc600000006ff */
[----:B------:R-:W-:-:S04]  /*17b0*/  IMAD R3, R12, 0x8, R3 ;  /* 0x000000080c037824 */ /* 0x000fc800078e0203 */
[----:B------:R-:W2:Y:S02]  /*17c0*/  SYNCS.PHASECHK.TRANS64.TRYWAIT P0, [R3+URZ+0xf0], R2 ;  /* 0x0000f002030075a7 */ /* 0x000ea400080011ff */
[----:B--2---:R-:W-:Y:S05]  /*17d0*/  @!P0 BRA `(.L_x_24) ;  /* 0x0000006000788947 */ /* 0x004fea0003800000 */
.L_x_124:
[----:B------:R-:W-:Y:S01]  /*17e0*/  VIADD R12, R12, 0x1 ;  /* 0x000000010c0c7836 */ /* 0x000fe20000000000 */
[----:B------:R2:W-:Y:S04]  /*17f0*/  SYNCS.ARRIVE.TRANS64.A1T0 RZ, [R3+URZ+0xe0], RZ ;  /* 0x0000e0ff03ff79a7 */ /* 0x0005e800081000ff */
[----:B------:R-:W-:-:S04]  /*1800*/  ISETP.NE.AND P0, PT, R12, 0x2, PT ;  /* 0x000000020c00780c */ /* 0x000fc80003f05270 */
[----:B------:R-:W-:Y:S02]  /*1810*/  SEL R12, R12, RZ, P0 ;  /* 0x000000ff0c0c7207 */ /* 0x000fe40000000000 */
[----:B--2---:R-:W-:-:S04]  /*1820*/  SEL R3, RZ, 0x1, P0 ;  /* 0x00000001ff037807 */ /* 0x004fc80000000000 */
[----:B------:R-:W-:-:S07]  /*1830*/  LOP3.LUT R10, R10, R3, RZ, 0x3c, !PT ;  /* 0x000000030a0a7212 */ /* 0x000fce00078e3cff */
.L_x_23:
[----:B------:R-:W-:Y:S01]  /*1840*/  UMOV UR6, 0x400 ;  /* 0x0000040000067882 */ /* 0x000fe20000000000 */
[----:B------:R-:W-:Y:S01]  /*1850*/  LEA.HI R3, R21, R21, RZ, 0x1 ;  /* 0x0000001515037211 */ /* 0x000fe200078f08ff */
[----:B-1----:R-:W-:Y:S01]  /*1860*/  ULEA UR6, UR37, UR6, 0x18 ;  /* 0x0000000625067291 */ /* 0x002fe2000f8ec0ff */
[----:B------:R-:W-:Y:S01]  /*1870*/  SHF.L.U32 R2, R15, 0x1f, RZ ;  /* 0x0000001f0f027819 */ /* 0x000fe200000006ff */
[----:B------:R-:W-:Y:S01]  /*1880*/  UISETP.GE.U32.AND UP0, UPT, UR4, 0x3f, UPT ;  /* 0x0000003f0400788c */ /* 0x000fe2000bf06070 */
[C---:B------:R-:W-:Y:S01]  /*1890*/  R2UR UR9, R16.reuse ;  /* 0x00000000100972ca */ /* 0x040fe200000e0000 */
[----:B------:R-:W-:Y:S01]  /*18a0*/  ULEA UR8, UR23, UR6, 0x3 ;  /* 0x0000000617087291 */ /* 0x000fe2000f8e18ff */
[----:B------:R-:W-:Y:S01]  /*18b0*/  IMAD.SHL.U32 R3, R3, 0x40, RZ ;  /* 0x0000004003037824 */ /* 0x000fe200078e00ff */
[----:B------:R-:W-:Y:S01]  /*18c0*/  R2UR UR11, R16 ;  /* 0x00000000100b72ca */ /* 0x000fe200000e0000 */
[----:B------:R-:W-:-:S03]  /*18d0*/  UMOV UR25, URZ ;  /* 0x000000ff00197c82 */ /* 0x000fc60008000000 */
[----:B------:R-:W-:-:S03]  /*18e0*/  R2UR UR35, R3 ;  /* 0x00000000032372ca */ /* 0x000fc600000e0000 */
[----:B------:R1:W2:Y:S01]  /*18f0*/  SYNCS.PHASECHK.TRANS64.TRYWAIT P0, [UR8+0x28], R2 ;  /* 0x00002802ff0075a7 */ /* 0x0002a20008001108 */
[----:B------:R-:W-:-:S09]  /*1900*/  R2UR UR8, R20 ;  /* 0x00000000140872ca */ /* 0x000fd200000e0000 */
[----:B------:R-:W-:-:S04]  /*1910*/  ULOP3.LUT UR35, UR9, 0xffffff80, UR35, 0xf8, !UPT ;  /* 0xffffff8009237892 */ /* 0x000fc8000f8ef823 */
[----:B------:R-:W-:Y:S01]  /*1920*/  ULEA UR11, UR8, UR11, 0x7 ;  /* 0x0000000b080b7291 */ /* 0x000fe2000f8e38ff */
[----:B------:R-:W-:Y:S11]  /*1930*/  BRA.U !UP0, `(.L_x_25) ;  /* 0x0000000108bc7547 */ /* 0x000ff6000b800000 */
[----:B------:R-:W-:Y:S01]  /*1940*/  UMOV UR16, UR21 ;  /* 0x0000001500107c82 */ /* 0x000fe20008000000 */
[----:B------:R-:W-:Y:S01]  /*1950*/  UMOV UR17, UR23 ;  /* 0x0000001700117c82 */ /* 0x000fe20008000000 */
[----:B------:R-:W-:-:S05]  /*1960*/  UMOV UR34, URZ ;  /* 0x000000ff00227c82 */ /* 0x000fca0008000000 */
.L_x_31:
[----:B------:R-:W-:Y:S01]  /*1970*/  ULEA UR33, UR17, UR6, 0x3 ;  /* 0x0000000611217291 */ /* 0x000fe2000f8e18ff */
[----:B------:R-:W-:Y:S01]  /*1980*/  @P5 MOV R3, 0x2000 ;  /* 0x0000200000035802 */ /* 0x000fe20000000f00 */
[----:B-12-4-:R-:W-:Y:S10]  /*1990*/  @P0 BRA `(.L_x_26) ;  /* 0x00000000000c0947 */ /* 0x016ff40003800000 */
[----:B------:R-:W-:-:S04]  /*19a0*/  SHF.L.U32 R5, R15, 0x1f, RZ ;  /* 0x0000001f0f057819 */ /* 0x000fc800000006ff */
[----:B------:R-:W2:Y:S02]  /*19b0*/  SYNCS.PHASECHK.TRANS64.TRYWAIT P0, [UR33+0x28], R5 ;  /* 0x00002805ff0075a7 */ /* 0x000ea40008001121 */
[----:B--2---:R-:W-:Y:S05]  /*19c0*/  @!P0 BRA `(.L_x_27) ;  /* 0x0000006000108947 */ /* 0x004fea0003800000 */
.L_x_26:
[----:B------:R2:W-:Y:S01]  /*19d0*/  @P5 SYNCS.ARRIVE.TRANS64 RZ, [UR33], R3 ;  /* 0x00000003ffff59a7 */ /* 0x0005e20008000021 */
[----:B------:R-:W-:Y:S02]  /*19e0*/  ULOP3.LUT UR8, UR22, 0x2, URZ, 0xfc, !UPT ;  /* 0x0000000216087892 */ /* 0x000fe4000f8efcff */
[----:B------:R-:W-:Y:S02]  /*19f0*/  UIADD3 UR16, UPT, UPT, UR16, 0x1, URZ ;  /* 0x0000000110107890 */ /* 0x000fe4000fffe0ff */
[----:B------:R-:W-:Y:S02]  /*1a00*/  UISETP.NE.AND UP0, UPT, UR8, 0x2, UPT ;  /* 0x000000020800788c */ /* 0x000fe4000bf05270 */
[----:B------:R-:W-:-:S07]  /*1a10*/  UISETP.NE.AND UP2, UPT, UR16, 0x1, UPT ;  /* 0x000000011000788c */ /* 0x000fce000bf45270 */
[----:B------:R-:W-:Y:S05]  /*1a20*/  BRA.U UP0, `(.L_x_28) ;  /* 0x0000000100047547 */ /* 0x000fea000b800000 */
[----:B------:R-:W-:Y:S05]  /*1a30*/  BPT.TRAP 0x1 ;  /* 0x000000040000795c */ /* 0x000fea0000300000 */
.L_x_28:
[----:B------:R-:W-:Y:S04]  /*1a40*/  BSSY.RECONVERGENT B0, `(.L_x_29) ;  /* 0x0000003000007945 */ /* 0x000fe80003800200 */
[----:B------:R-:W-:Y:S05]  /*1a50*/  @!P4 BRA `(.L_x_30) ;  /* 0x000000000004c947 */ /* 0x000fea0003800000 */
[----:B------:R-:W-:Y:S05]  /*1a60*/  BPT.TRAP 0x1 ;  /* 0x000000040000795c */ /* 0x000fea0000300000 */
.L_x_30:
[----:B------:R-:W-:Y:S05]  /*1a70*/  BSYNC.RECONVERGENT B0 ;  /* 0x0000000000007941 */ /* 0x000fea0003800200 */
.L_x_29:
[----:B------:R-:W-:Y:S02]  /*1a80*/  UIADD3 UR23, UPT, UPT, UR17, 0x1, URZ ;  /* 0x0000000111177890 */ /* 0x000fe4000fffe0ff */
[----:B------:R-:W-:Y:S02]  /*1a90*/  UIADD3 UR28, UP1, UPT, UR14, 0x80, URZ ;  /* 0x000000800e1c7890 */ /* 0x000fe4000ff3e0ff */
[----:B------:R-:W-:Y:S02]  /*1aa0*/  UISETP.NE.AND UP0, UPT, UR23, 0x5, UPT ;  /* 0x000000051700788c */ /* 0x000fe4000bf05270 */
[----:B------:R-:W-:Y:S02]  /*1ab0*/  ULOP3.LUT UR33, UR33, 0xfefffff8, URZ, 0xc0, !UPT ;  /* 0xfefffff821217892 */ /* 0x000fe4000f8ec0ff */
[----:B------:R-:W-:Y:S02]  /*1ac0*/  USEL UR9, URZ, 0x1, UP0 ;  /* 0x00000001ff097887 */ /* 0x000fe40008000000 */
[----:B------:R-:W-:-:S02]  /*1ad0*/  USEL UR23, UR23, URZ, UP0 ;  /* 0x000000ff17177287 */ /* 0x000fc40008000000 */
[----:B------:R-:W-:Y:S02]  /*1ae0*/  UIADD3 UR26, UP0, UPT, UR14, 0x180, URZ ;  /* 0x000001800e1a7890 */ /* 0x000fe4000ff1e0ff */
[----:B------:R-:W-:Y:S01]  /*1af0*/  ULEA UR8, UR23, UR6, 0x3 ;  /* 0x0000000617087291 */ /* 0x000fe2000f8e18ff */
[----:B------:R-:W-:Y:S01]  /*1b00*/  LOP3.LUT R15, R15, UR9, RZ, 0x3c, !PT ;  /* 0x000000090f0f7c12 */ /* 0x000fe2000f8e3cff */
[----:B------:R-:W-:Y:S02]  /*1b10*/  UIADD3.X UR29, UPT, UPT, URZ, UR15, URZ, UP1, !UPT ;  /* 0x0000000fff1d7290 */ /* 0x000fe40008ffe4ff */
[----:B------:R-:W-:Y:S01]  /*1b20*/  UIADD3.X UR27, UPT, UPT, URZ, UR15, URZ, UP0, !UPT ;  /* 0x0000000fff1b7290 */ /* 0x000fe200087fe4ff */
[----:B-1----:R-:W-:Y:S01]  /*1b30*/  SHF.L.U32 R2, R15, 0x1f, RZ ;  /* 0x0000001f0f027819 */ /* 0x002fe200000006ff */
[----:B------:R-:W-:Y:S01]  /*1b40*/  UMOV UR18, 0x0 ;  /* 0x0000000000127882 */ /* 0x000fe20000000000 */
[----:B------:R-:W-:Y:S01]  /*1b50*/  UMOV UR19, 0x10000000 ;  /* 0x1000000000137882 */ /* 0x000fe20000000000 */
[----:B------:R-:W-:Y:S01]  /*1b60*/  UMOV UR10, UR34 ;  /* 0x00000022000a7c82 */ /* 0x000fe20008000000 */
[----:B------:R4:W1:Y:S01]  /*1b70*/  SYNCS.PHASECHK.TRANS64.TRYWAIT P0, [UR8+0x28], R2 ;  /* 0x00002802ff0075a7 */ /* 0x0008620008001108 */
[----:B------:R-:W-:Y:S01]  /*1b80*/  ULEA UR8, UR17, UR6, 0xb ;  /* 0x0000000611087291 */ /* 0x000fe2000f8e58ff */
[----:B------:R-:W-:Y:S01]  /*1b90*/  UMOV UR12, UR36 ;  /* 0x00000024000c7c82 */ /* 0x000fe20008000000 */
[----:B------:R-:W-:-:S02]  /*1ba0*/  UMOV UR9, UR33 ;  /* 0x0000002100097c82 */ /* 0x000fc40008000000 */
[----:B------:R-:W-:Y:S02]  /*1bb0*/  UIADD3 UR32, UPT, UPT, UR8, 0x4300, URZ ;  /* 0x0000430008207890 */ /* 0x000fe4000fffe0ff */
[----:B------:R-:W-:Y:S01]  /*1bc0*/  UIADD3 UR8, UPT, UPT, UR8, 0x6b00, URZ ;  /* 0x00006b0008087890 */ /* 0x000fe2000fffe0ff */
[----:B------:R-:W-:Y:S01]  /*1bd0*/  UMOV UR25, UR13 ;  /* 0x0000000d00197c82 */ /* 0x000fe20008000000 */
[----:B------:R-:W-:-:S05]  /*1be0*/  UMOV UR17, UR23 ;  /* 0x0000001700117c82 */ /* 0x000fca0008000000 */
[----:B------:R2:W-:Y:S02]  /*1bf0*/  UTMALDG.3D.2CTA [UR32], [UR28], desc[UR18] ;  /* 0x000012201c0075b4 */ /* 0x0005e40008211000 */
[----:B------:R4:W-:Y:S01]  /*1c00*/  UTMALDG.3D.2CTA [UR8], [UR26], desc[UR18] ;  /* 0x000012081a0075b4 */ /* 0x0009e20008211000 */
[----:B--2---:R-:W-:Y:S01]  /*1c10*/  UIADD3 UR34, UPT, UPT, UR34, 0x20, URZ ;  /* 0x0000002022227890 */ /* 0x004fe2000fffe0ff */
[----:B------:R-:W-:Y:S11]  /*1c20*/  BRA.U UP2, `(.L_x_31) ;  /* 0xfffffffd02507547 */ /* 0x000ff6000b83ffff */
.L_x_25:
[----:B----4-:R-:W-:Y:S01]  /*1c30*/  ULEA UR8, UR23, UR6, 0x3 ;  /* 0x0000000617087291 */ /* 0x010fe2000f8e18ff */
[----:B-1----:R-:W-:Y:S01]  /*1c40*/  SHF.L.U32 R2, R15, 0x1f, RZ ;  /* 0x0000001f0f027819 */ /* 0x002fe200000006ff */
[----:B------:R-:W-:Y:S01]  /*1c50*/  @!P1 SYNCS.ARRIVE.TRANS64.A1T0 RZ, [UR6+0x78], RZ ;  /* 0x000078ffffff99a7 */ /* 0x000fe20008100006 */
[----:B------:R-:W-:-:S06]  /*1c60*/  UISETP.GT.AND UP0, UPT, UR7, UR5, UPT ;  /* 0x000000050700728c */ /* 0x000fcc000bf04270 */
[----:B--2---:R1:W2:Y:S03]  /*1c70*/  SYNCS.PHASECHK.TRANS64.TRYWAIT P0, [UR8+0x28], R2 ;  /* 0x00002802ff0075a7 */ /* 0x0042a60008001108 */
[----:B------:R-:W-:Y:S05]  /*1c80*/  BRA.U !UP0, `(.L_x_32) ;  /* 0x0000000108bc7547 */ /* 0x000fea000b800000 */
[----:B------:R-:W-:Y:S01]  /*1c90*/  UIADD3 UR26, UPT, UPT, UR24, UR25, URZ ;  /* 0x00000019181a7290 */ /* 0x000fe2000fffe0ff */
[----:B------:R-:W-:-:S11]  /*1ca0*/  UMOV UR27, UR23 ;  /* 0x00000017001b7c82 */ /* 0x000fd60008000000 */
.L_x_38:
[----:B------:R-:W-:Y:S01]  /*1cb0*/  ULEA UR17, UR27, UR6, 0x3 ;  /* 0x000000061b117291 */ /* 0x000fe2000f8e18ff */
[----:B--2---:R-:W-:Y:S01]  /*1cc0*/  @P5 MOV R3, 0x2000 ;  /* 0x0000200000035802 */ /* 0x004fe20000000f00 */
[----:B-12---:R-:W-:Y:S10]  /*1cd0*/  @P0 BRA `(.L_x_33) ;  /* 0x00000000000c0947 */ /* 0x006ff40003800000 */
[----:B------:R-:W-:-:S04]  /*1ce0*/  SHF.L.U32 R5, R15, 0x1f, RZ ;  /* 0x0000001f0f057819 */ /* 0x000fc800000006ff */
[----:B------:R-:W2:Y:S02]  /*1cf0*/  SYNCS.PHASECHK.TRANS64.TRYWAIT P0, [UR17+0x28], R5 ;  /* 0x00002805ff0075a7 */ /* 0x000ea40008001111 */
[----:B--2---:R-:W-:Y:S05]  /*1d00*/  @!P0 BRA `(.L_x_34) ;  /* 0x0000005c00588947 */ /* 0x004fea0003800000 */
.L_x_33:
[----:B------:R2:W-:Y:S01]  /*1d10*/  @P5 SYNCS.ARRIVE.TRANS64 RZ, [UR17], R3 ;  /* 0x00000003ffff59a7 */ /* 0x0005e20008000011 */
[----:B------:R-:W-:-:S04]  /*1d20*/  ULOP3.LUT UR8, UR22, 0x2, URZ, 0xfc, !UPT ;  /* 0x0000000216087892 */ /* 0x000fc8000f8efcff */
[----:B------:R-:W-:-:S09]  /*1d30*/  UISETP.NE.AND UP0, UPT, UR8, 0x2, UPT ;  /* 0x000000020800788c */ /* 0x000fd2000bf05270 */
[----:B------:R-:W-:Y:S05]  /*1d40*/  BRA.U UP0, `(.L_x_35) ;  /* 0x0000000100047547 */ /* 0x000fea000b800000 */
[----:B------:R-:W-:Y:S05]  /*1d50*/  BPT.TRAP 0x1 ;  /* 0x000000040000795c */ /* 0x000fea0000300000 */
.L_x_35:
[----:B------:R-:W-:Y:S04]  /*1d60*/  BSSY.RECONVERGENT B0, `(.L_x_36) ;  /* 0x0000003000007945 */ /* 0x000fe80003800200 */
[----:B------:R-:W-:Y:S05]  /*1d70*/  @!P4 BRA `(.L_x_37) ;  /* 0x000000000004c947 */ /* 0x000fea0003800000 */
[----:B------:R-:W-:Y:S05]  /*1d80*/  BPT.TRAP 0x1 ;  /* 0x000000040000795c */ /* 0x000fea0000300000 */
.L_x_37:
[----:B------:R-:W-:Y:S05]  /*1d90*/  BSYNC.RECONVERGENT B0 ;  /* 0x0000000000007941 */ /* 0x000fea0003800200 */
.L_x_36:
[----:B------:R-:W-:Y:S02]  /*1da0*/  UIADD3 UR23, UPT, UPT, UR27, 0x1, URZ ;  /* 0x000000011b177890 */ /* 0x000fe4000fffe0ff */
[----:B------:R-:W-:Y:S02]  /*1db0*/  UIADD3 UR32, UP1, UPT, UR14, 0x80, URZ ;  /* 0x000000800e207890 */ /* 0x000fe4000ff3e0ff */
[----:B------:R-:W-:Y:S02]  /*1dc0*/  UISETP.NE.AND UP0, UPT, UR23, 0x5, UPT ;  /* 0x000000051700788c */ /* 0x000fe4000bf05270 */
[----:B------:R-:W-:Y:S02]  /*1dd0*/  USHF.L.U32 UR18, UR25, 0x5, URZ ;  /* 0x0000000519127899 */ /* 0x000fe400080006ff */
[----:B------:R-:W-:Y:S02]  /*1de0*/  USEL UR9, URZ, 0x1, UP0 ;  /* 0x00000001ff097887 */ /* 0x000fe40008000000 */
[----:B------:R-:W-:-:S02]  /*1df0*/  USEL UR23, UR23, URZ, UP0 ;  /* 0x000000ff17177287 */ /* 0x000fc40008000000 */
[----:B------:R-:W-:Y:S02]  /*1e00*/  UIADD3 UR30, UP0, UPT, UR14, 0x180, URZ ;  /* 0x000001800e1e7890 */ /* 0x000fe4000ff1e0ff */
[----:B------:R-:W-:Y:S01]  /*1e10*/  ULEA UR8, UR23, UR6, 0x3 ;  /* 0x0000000617087291 */ /* 0x000fe2000f8e18ff */
[----:B------:R-:W-:Y:S01]  /*1e20*/  LOP3.LUT R15, R15, UR9, RZ, 0x3c, !PT ;  /* 0x000000090f0f7c12 */ /* 0x000fe2000f8e3cff */
[----:B------:R-:W-:Y:S02]  /*1e30*/  ULOP3.LUT UR17, UR17, 0xfefffff8, URZ, 0xc0, !UPT ;  /* 0xfefffff811117892 */ /* 0x000fe4000f8ec0ff */
[----:B------:R-:W-:Y:S01]  /*1e40*/  UIADD3.X UR33, UPT, UPT, URZ, UR15, URZ, UP1, !UPT ;  /* 0x0000000fff217290 */ /* 0x000fe20008ffe4ff */
[----:B-1----:R-:W-:Y:S01]  /*1e50*/  SHF.L.U32 R2, R15, 0x1f, RZ ;  /* 0x0000001f0f027819 */ /* 0x002fe200000006ff */
[----:B------:R-:W-:Y:S01]  /*1e60*/  UIADD3.X UR31, UPT, UPT, URZ, UR15, URZ, UP0, !UPT ;  /* 0x0000000fff1f7290 */ /* 0x000fe200087fe4ff */
[----:B------:R-:W-:Y:S02]  /*1e70*/  UMOV UR28, 0x0 ;  /* 0x00000000001c7882 */ /* 0x000fe40000000000 */
[----:B------:R4:W1:Y:S01]  /*1e80*/  SYNCS.PHASECHK.TRANS64.TRYWAIT P0, [UR8+0x28], R2 ;  /* 0x00002802ff0075a7 */ /* 0x0008620008001108 */
[----:B------:R-:W-:Y:S01]  /*1e90*/  ULEA UR8, UR27, UR6, 0xb ;  /* 0x000000061b087291 */ /* 0x000fe2000f8e58ff */
[----:B------:R-:W-:Y:S01]  /*1ea0*/  UMOV UR29, 0x10000000 ;  /* 0x10000000001d7882 */ /* 0x000fe20000000000 */
[----:B------:R-:W-:-:S02]  /*1eb0*/  UMOV UR19, UR35 ;  /* 0x0000002300137c82 */ /* 0x000fc40008000000 */
[----:B------:R-:W-:Y:S02]  /*1ec0*/  UIADD3 UR16, UPT, UPT, UR8, 0x4300, URZ ;  /* 0x0000430008107890 */ /* 0x000fe4000fffe0ff */
[----:B------:R-:W-:Y:S01]  /*1ed0*/  UIADD3 UR8, UPT, UPT, UR8, 0x6b00, URZ ;  /* 0x00006b0008087890 */ /* 0x000fe2000fffe0ff */
[----:B------:R-:W-:Y:S01]  /*1ee0*/  UMOV UR20, UR36 ;  /* 0x0000002400147c82 */ /* 0x000fe20008000000 */
[----:B------:R-:W-:Y:S01]  /*1ef0*/  UMOV UR12, UR36 ;  /* 0x00000024000c7c82 */ /* 0x000fe20008000000 */
[----:B------:R-:W-:Y:S01]  /*1f00*/  UMOV UR9, UR17 ;  /* 0x0000001100097c82 */ /* 0x000fe20008000000 */
[----:B------:R-:W-:Y:S01]  /*1f10*/  UMOV UR10, UR18 ;  /* 0x00000012000a7c82 */ /* 0x000fe20008000000 */
[----:B------:R-:W-:Y:S02]  /*1f20*/  UIADD3 UR25, UPT, UPT, UR25, 0x1, URZ ;  /* 0x0000000119197890 */ /* 0x000fe4000fffe0ff */
[----:B------:R4:W-:Y:S01]  /*1f30*/  UTMALDG.3D.2CTA [UR16], [UR32], desc[UR28] ;  /* 0x00001c10200075b4 */ /* 0x0009e20008211000 */
[----:B------:R-:W-:Y:S01]  /*1f40*/  UMOV UR27, UR23 ;  /* 0x00000017001b7c82 */ /* 0x000fe20008000000 */
[----:B------:R-:W-:Y:S01]  /*1f50*/  UISETP.NE.AND UP0, UPT, UR25, UR26, UPT ;  /* 0x0000001a1900728c */ /* 0x000fe2000bf05270 */
[----:B------:R4:W-:Y:S08]  /*1f60*/  UTMALDG.3D.2CTA [UR8], [UR30], desc[UR28] ;  /* 0x00001c081e0075b4 */ /* 0x0009f00008211000 */
[----:B----4-:R-:W-:Y:S05]  /*1f70*/  BRA.U UP0, `(.L_x_38) ;  /* 0xfffffffd004c7547 */ /* 0x010fea000b83ffff */
.L_x_32:
[C---:B-1----:R-:W-:Y:S01]  /*1f80*/  LEA R2, R14.reuse, UR6, 0x3 ;  /* 0x000000060e027c11 */ /* 0x042fe2000f8e18ff */
[----:B------:R-:W-:Y:S01]  /*1f90*/  NOP ;  /* 0x0000000000007918 */ /* 0x000fe20000000000 */
[----:B--2---:R-:W-:Y:S02]  /*1fa0*/  SHF.L.U32 R3, R13, 0x1f, RZ ;  /* 0x0000001f0d037819 */ /* 0x004fe400000006ff */
[----:B------:R-:W-:Y:S02]  /*1fb0*/  LEA R4, R14, UR6, 0x4 ;  /* 0x000000060e047c11 */ /* 0x000fe4000f8e20ff */
[----:B------:R-:W1:Y:S02]  /*1fc0*/  SYNCS.PHASECHK.TRANS64.TRYWAIT P0, [R2+URZ+0x80], R3 ;  /* 0x00008003020075a7 */ /* 0x000e6400080011ff */
[----:B-1----:R-:W-:Y:S05]  /*1fd0*/  @!P0 BRA `(.L_x_39) ;  /* 0x0000005800bc8947 */ /* 0x002fea0003800000 */
.L_x_127:
[----:B------:R-:W2:Y:S01]  /*1fe0*/  LDS.128 R4, [R4+0x110] ;  /* 0x0001100004047984 */ /* 0x000ea20000000c00 */
[----:B------:R-:W-:Y:S01]  /*1ff0*/  ISETP.GE.AND P0, PT, R40, 0x1, PT ;  /* 0x000000012800780c */ /* 0x000fe20003f06270 */
[----:B-1----:R-:W-:Y:S01]  /*2000*/  VIADD R2, R2, 0x90 ;  /* 0x0000009002027836 */ /* 0x002fe20000000000 */
[----:B------:R-:W-:Y:S01]  /*2010*/  @!PT LDS RZ, [RZ] ;  /* 0x00000000fffff984 */ /* 0x000fe20000000800 */
[----:B------:R-:W-:Y:S01]  /*2020*/  @!PT LDS RZ, [RZ] ;  /* 0x00000000fffff984 */ /* 0x000fe20000000800 */
[----:B------:R-:W-:Y:S01]  /*2030*/  @!PT LDS RZ, [RZ] ;  /* 0x00000000fffff984 */ /* 0x000fe20000000800 */
[----:B------:R-:W-:Y:S01]  /*2040*/  @!PT LDS RZ, [RZ] ;  /* 0x00000000fffff984 */ /* 0x000fe20000000800 */
[----:B------:R1:W-:Y:S06]  /*2050*/  MEMBAR.ALL.CTA ;  /* 0x0000000000007992 */ /* 0x0003ec0000008000 */
[----:B-1----:R-:W1:Y:S01]  /*2060*/  FENCE.VIEW.ASYNC.S ;  /* 0x00000000000073c6 */ /* 0x002e620000000000 */
[----:B------:R-:W-:-:S04]  /*2070*/  PRMT R2, RZ, 0x654, R2 ;  /* 0x00000654ff027816 */ /* 0x000fc80000000002 */
[----:B-1----:R1:W-:Y:S01]  /*2080*/  SYNCS.ARRIVE.TRANS64.RED.A1T0 RZ, [R2+URZ], RZ ;  /* 0x000000ff02ff79a7 */ /* 0x0023e200081004ff */
[----:B--2---:R-:W-:-:S13]  /*2090*/  LOP3.LUT P2, RZ, R6, 0x1, RZ, 0xc0, !PT ;  /* 0x0000000106ff7812 */ /* 0x004fda000784c0ff */
[----:B------:R-:W-:Y:S01]  /*20a0*/  @P2 SHF.R.U32.HI R3, RZ, 0x10, R5 ;  /* 0x00000010ff032819 */ /* 0x000fe20000011605 */
[----:B------:R-:W-:Y:S01]  /*20b0*/  VOTEU.ANY UP0, P2 ;  /* 0x0000000000ff7886 */ /* 0x000fe20001000100 */
[----:B------:R-:W-:Y:S02]  /*20c0*/  @P2 MOV R11, R4 ;  /* 0x00000004000b2202 */ /* 0x000fe40000000f00 */
[----:B------:R-:W-:Y:S02]  /*20d0*/  @P2 R2UR.BROADCAST UR8, R3 ;  /* 0x00000000030822ca */ /* 0x000fe400008e0000 */
[----:B------:R-:W-:-:S11]  /*20e0*/  @P2 LOP3.LUT R8, R5, 0xffff, RZ, 0xc0, !PT ;  /* 0x0000ffff05082812 */ /* 0x000fd600078ec0ff */
[----:B------:R-:W-:Y:S01]  /*20f0*/  @UP0 UMOV UR36, UR8 ;  /* 0x0000000800240c82 */ /* 0x000fe20008000000 */
[----:B-1----:R-:W-:Y:S05]  /*2100*/  @!P0 BRA `(.L_x_40) ;  /* 0x0000000000b88947 */ /* 0x002fea0003800000 */
[----:B------:R-:W3:Y:S01]  /*2110*/  LDC.64 R4, c[0x0][0xb18] ;  /* 0x0002c600ff047b82 */ /* 0x000ee20000000a00 */
[----:B------:R-:W-:-:S07]  /*2120*/  ISETP.NE.AND P3, PT, R40, 0x1, PT ;  /* 0x000000012800780c */ /* 0x000fce0003f65270 */
[----:B------:R-:W1:Y:S08]  /*2130*/  LDC.64 R6, c[0x0][0xb10] ;  /* 0x0002c400ff067b82 */ /* 0x000e700000000a00 */
[----:B------:R-:W2:Y:S08]  /*2140*/  LDC R17, c[0x0][0xb20] ;  /* 0x0002c800ff117b82 */ /* 0x000eb00000000800 */
[----:B------:R-:W4:Y:S01]  /*2150*/  LDC R18, c[0x0][0xb0c] ;  /* 0x0002c300ff127b82 */ /* 0x000f220000000800 */
[----:B---3--:R-:W-:Y:S01]  /*2160*/  IMAD.HI.U32 R22, R0, R5, RZ ;  /* 0x0000000500167227 */ /* 0x008fe200078e00ff */
[----:B------:R-:W-:-:S06]  /*2170*/  ISETP.NE.AND P0, PT, R4, 0x1, PT ;  /* 0x000000010400780c */ /* 0x000fcc0003f05270 */
[----:B------:R-:W3:Y:S01]  /*2180*/  LDC.64 R2, c[0x0][0xb28] ;  /* 0x0002ca00ff027b82 */ /* 0x000ee20000000a00 */
[----:B-1----:R-:W-:-:S04]  /*2190*/  IMAD.HI.U32 R20, R9, R6, RZ ;  /* 0x0000000609147227 */ /* 0x002fc800078e00ff */
[----:B------:R-:W-:Y:S01]  /*21a0*/  IMAD.HI.U32 R24, R11, R6, RZ ;  /* 0x000000060b187227 */ /* 0x000fe200078e00ff */
[----:B------:R-:W-:Y:S02]  /*21b0*/  SHF.R.U32.HI R20, RZ, R7, R20 ;  /* 0x00000007ff147219 */ /* 0x000fe40000011614 */
[----:B--2---:R-:W-:Y:S01]  /*21c0*/  SHF.R.U32.HI R19, RZ, R17, R22 ;  /* 0x00000011ff137219 */ /* 0x004fe20000011616 */
[----:B------:R-:W-:Y:S01]  /*21d0*/  IMAD.HI.U32 R22, R8, R5, RZ ;  /* 0x0000000508167227 */ /* 0x000fe200078e00ff */
[----:B------:R-:W-:Y:S02]  /*21e0*/  SHF.R.U32.HI R24, RZ, R7, R24 ;  /* 0x00000007ff187219 */ /* 0x000fe40000011618 */
[----:B------:R-:W-:Y:S02]  /*21f0*/  SEL R19, R0, R19, !P0 ;  /* 0x0000001300137207 */ /* 0x000fe40004000000 */
[----:B------:R-:W-:Y:S02]  /*2200*/  SHF.R.U32.HI R17, RZ, R17, R22 ;  /* 0x00000011ff117219 */ /* 0x000fe40000011616 */
[----:B----4-:R-:W-:-:S02]  /*2210*/  ISETP.NE.AND P1, PT, R18, 0x1, PT ;  /* 0x000000011200780c */ /* 0x010fc40003f25270 */
[----:B------:R-:W-:Y:S02]  /*2220*/  SEL R17, R8, R17, !P0 ;  /* 0x0000001108117207 */ /* 0x000fe40004000000 */
[----:B------:R-:W-:Y:S02]  /*2230*/  SEL R21, R9, R20, !P1 ;  /* 0x0000001409157207 */ /* 0x000fe40004800000 */
[----:B------:R-:W-:Y:S01]  /*2240*/  SEL R5, R11, R24, !P1 ;  /* 0x000000180b057207 */ /* 0x000fe20004800000 */
[----:B---3--:R-:W-:Y:S01]  /*2250*/  IMAD.HI.U32 R20, R19, R2, RZ ;  /* 0x0000000213147227 */ /* 0x008fe200078e00ff */
[----:B------:R-:W-:-:S03]  /*2260*/  IADD3 R7, PT, PT, -R17, RZ, RZ ;  /* 0x000000ff11077210 */ /* 0x000fc60007ffe1ff */
        /* <DEDUP_REMOVED lines=11> */
[----:B------:R-:W-:-:S04]  /*2320*/  @!P0 IMAD.HI.U32 R20, R5, R2, RZ ;  /* 0x0000000205148227 */ /* 0x000fc800078e00ff */
[----:B------:R-:W-:Y:S01]  /*2330*/  IMAD.MOV R2, RZ, RZ, -R6 ;  /* 0x000000ffff027224 */ /* 0x000fe200078e0a06 */
[----:B------:R-:W-:-:S03]  /*2340*/  @!P0 SHF.R.U32.HI R20, RZ, R3, R20 ;  /* 0x00000003ff148219 */ /* 0x000fc60000011614 */
[----:B------:R-:W-:Y:S01]  /*2350*/  IMAD R2, R40, R2, R17 ;  /* 0x0000000228027224 */ /* 0x000fe200078e0211 */
        /* <DEDUP_REMOVED lines=9> */
.L_x_40:
[----:B------:R-:W1:Y:S02]  /*23f0*/  LDCU UR8, c[0x0][0xb30] ;  /* 0x00016600ff0877ac */ /* 0x000e640008000800 */
[----:B-1----:R-:W-:-:S09]  /*2400*/  UISETP.NE.AND UP0, UPT, UR8, 0x1, UPT ;  /* 0x000000010800788c */ /* 0x002fd2000bf05270 */
[----:B------:R-:W-:Y:S05]  /*2410*/  BRA.U UP0, `(.L_x_41) ;  /* 0x0000000100407547 */ /* 0x000fea000b800000 */
[----:B------:R-:W1:Y:S08]  /*2420*/  LDC.64 R4, c[0x0][0xb10] ;  /* 0x0002c400ff047b82 */ /* 0x000e700000000a00 */
[----:B------:R-:W2:Y:S08]  /*2430*/  LDC.64 R2, c[0x0][0xb18] ;  /* 0x0002c600ff027b82 */ /* 0x000eb00000000a00 */
[----:B------:R-:W4:Y:S08]  /*2440*/  LDC R6, c[0x0][0xb20] ;  /* 0x0002c800ff067b82 */ /* 0x000f300000000800 */
[----:B------:R-:W3:Y:S01]  /*2450*/  LDC R18, c[0x0][0xb0c] ;  /* 0x0002c300ff127b82 */ /* 0x000ee20000000800 */
[----:B-1----:R-:W-:-:S05]  /*2460*/  IMAD.HI.U32 R4, R11, R4, RZ ;  /* 0x000000040b047227 */ /* 0x002fca00078e00ff */
[----:B------:R-:W-:Y:S01]  /*2470*/  SHF.R.U32.HI R4, RZ, R5, R4 ;  /* 0x00000005ff047219 */ /* 0x000fe20000011604 */
[----:B--2---:R-:W-:Y:S01]  /*2480*/  IMAD.HI.U32 R3, R8, R3, RZ ;  /* 0x0000000308037227 */ /* 0x004fe200078e00ff */
[----:B------:R-:W-:-:S04]  /*2490*/  ISETP.NE.AND P0, PT, R2, 0x1, PT ;  /* 0x000000010200780c */ /* 0x000fc80003f05270 */
[----:B----4-:R-:W-:-:S04]  /*24a0*/  SHF.R.U32.HI R3, RZ, R6, R3 ;  /* 0x00000006ff037219 */ /* 0x010fc80000011603 */
[----:B------:R-:W-:Y:S02]  /*24b0*/  SEL R3, R8, R3, !P0 ;  /* 0x0000000308037207 */ /* 0x000fe40004000000 */
[----:B---3--:R-:W-:-:S04]  /*24c0*/  ISETP.NE.AND P1, PT, R18, 0x1, PT ;  /* 0x000000011200780c */ /* 0x008fc80003f25270 */
[----:B------:R-:W-:-:S05]  /*24d0*/  SEL R4, R11, R4, !P1 ;  /* 0x000000040b047207 */ /* 0x000fca0004800000 */
[----:B------:R-:W-:Y:S02]  /*24e0*/  IMAD.IADD R5, R3, 0x1, -R4 ;  /* 0x0000000103057824 */ /* 0x000fe400078e0a04 */
[----:B------:R-:W-:Y:S02]  /*24f0*/  IMAD.IADD R3, R4, 0x1, -R3 ;  /* 0x0000000104037824 */ /* 0x000fe400078e0a03 */
[----:B------:R-:W-:Y:S02]  /*2500*/  IMAD R11, R5, R18, R11 ;  /* 0x00000012050b7224 */ /* 0x000fe400078e020b */
[----:B------:R-:W-:-:S07]  /*2510*/  IMAD R8, R3, R2, R8 ;  /* 0x0000000203087224 */ /* 0x000fce00078e0208 */
.L_x_41:
[----:B------:R-:W-:Y:S01]  /*2520*/  VIADD R14, R14, 0x1 ;  /* 0x000000010e0e7836 */ /* 0x000fe20000000000 */
[----:B------:R-:W-:Y:S01]  /*2530*/  PLOP3.LUT P1, PT, PT, PT, PT, 0x80, 0x8 ;  /* 0x000000000008781c */ /* 0x000fe20003f2f070 */
[----:B------:R-:W-:Y:S02]  /*2540*/  IMAD.IADD R21, R11, 0x1, R90 ;  /* 0x000000010b157824 */ /* 0x000fe400078e025a */
[----:B------:R-:W-:Y:S01]  /*2550*/  IMAD.IADD R20, R8, 0x1, R83 ;  /* 0x0000000108147824 */ /* 0x000fe200078e0253 */
[----:B------:R-:W-:-:S04]  /*2560*/  ISETP.NE.AND P0, PT, R14, 0x2, PT ;  /* 0x000000020e00780c */ /* 0x000fc80003f05270 */
[----:B------:R-:W-:Y:S02]  /*2570*/  SEL R2, RZ, 0x1, P0 ;  /* 0x00000001ff027807 */ /* 0x000fe40000000000 */
[----:B------:R-:W-:Y:S02]  /*2580*/  SEL R14, R14, RZ, P0 ;  /* 0x000000ff0e0e7207 */ /* 0x000fe40000000000 */
[----:B------:R-:W-:Y:S01]  /*2590*/  LOP3.LUT R13, R13, R2, RZ, 0x3c, !PT ;  /* 0x000000020d0d7212 */ /* 0x000fe200078e3cff */
[----:B------:R-:W-:Y:S06]  /*25a0*/  @P2 BRA `(.L_x_42) ;  /* 0xfffffff000642947 */ /* 0x000fec000383ffff */
[----:B------:R-:W-:Y:S01]  /*25b0*/  UIADD3 UR6, UPT, UPT, UR6, 0x28, URZ ;  /* 0x0000002806067890 */ /* 0x000fe2000fffe0ff */
[----:B------:R-:W-:-:S03]  /*25c0*/  SHF.L.U32 R3, R15, 0x1f, RZ ;  /* 0x0000001f0f037819 */ /* 0x000fc600000006ff */
[----:B------:R-:W-:-:S09]  /*25d0*/  ULEA UR4, UR23, UR6, 0x3 ;  /* 0x0000000617047291 */ /* 0x000fd2000f8e18ff */
[----:B------:R-:W1:Y:S02]  /*25e0*/  SYNCS.PHASECHK.TRANS64.TRYWAIT P0, [UR4], R3 ;  /* 0x00000003ff0075a7 */ /* 0x000e640008001104 */
[----:B-1----:R-:W-:Y:S05]  /*25f0*/  @!P0 BRA `(.L_x_43) ;  /* 0x0000005400488947 */ /* 0x002fea0003800000 */
.L_x_129:
[----:B------:R-:W-:-:S04]  /*2600*/  UIADD3 UR5, UPT, UPT, UR23, 0x1, URZ ;  /* 0x0000000117057890 */ /* 0x000fc8000fffe0ff */
[----:B------:R-:W-:-:S04]  /*2610*/  UISETP.NE.AND UP0, UPT, UR5, 0x5, UPT ;  /* 0x000000050500788c */ /* 0x000fc8000bf05270 */
[----:B------:R-:W-:Y:S02]  /*2620*/  USEL UR7, URZ, 0x1, UP0 ;  /* 0x00000001ff077887 */ /* 0x000fe40008000000 */
[----:B------:R-:W-:-:S04]  /*2630*/  USEL UR5, UR5, URZ, UP0 ;  /* 0x000000ff05057287 */ /* 0x000fc80008000000 */
[----:B------:R-:W-:Y:S01]  /*2640*/  ULEA UR4, UR5, UR6, 0x3 ;  /* 0x0000000605047291 */ /* 0x000fe2000f8e18ff */
[----:B------:R-:W-:-:S04]  /*2650*/  LOP3.LUT R2, R15, UR7, RZ, 0x3c, !PT ;  /* 0x000000070f027c12 */ /* 0x000fc8000f8e3cff */
[----:B-1----:R-:W-:-:S04]  /*2660*/  SHF.L.U32 R3, R2, 0x1f, RZ ;  /* 0x0000001f02037819 */ /* 0x002fc800000006ff */
[----:B------:R-:W1:Y:S02]  /*2670*/  SYNCS.PHASECHK.TRANS64.TRYWAIT P0, [UR4], R3 ;  /* 0x00000003ff0075a7 */ /* 0x000e640008001104 */
[----:B-1----:R-:W-:Y:S05]  /*2680*/  @!P0 BRA `(.L_x_44) ;  /* 0x00000054003c8947 */ /* 0x002fea0003800000 */
.L_x_131:
        /* <DEDUP_REMOVED lines=9> */
.L_x_133:
        /* <DEDUP_REMOVED lines=9> */
.L_x_135:
[----:B------:R-:W-:-:S04]  /*27b0*/  UIADD3 UR5, UPT, UPT, UR5, 0x1, URZ ;  /* 0x0000000105057890 */ /* 0x000fc8000fffe0ff */
[----:B------:R-:W-:-:S04]  /*27c0*/  UISETP.NE.AND UP0, UPT, UR5, 0x5, UPT ;  /* 0x000000050500788c */ /* 0x000fc8000bf05270 */
[----:B------:R-:W-:Y:S02]  /*27d0*/  USEL UR4, URZ, 0x1, UP0 ;  /* 0x00000001ff047887 */ /* 0x000fe40008000000 */
[----:B------:R-:W-:-:S04]  /*27e0*/  USEL UR5, UR5, URZ, UP0 ;  /* 0x000000ff05057287 */ /* 0x000fc80008000000 */
[----:B------:R-:W-:Y:S01]  /*27f0*/  ULEA UR5, UR5, UR6, 0x3 ;  /* 0x0000000605057291 */ /* 0x000fe2000f8e18ff */
[----:B-1----:R-:W-:-:S04]  /*2800*/  LOP3.LUT R3, R2, UR4, RZ, 0x3c, !PT ;  /* 0x0000000402037c12 */ /* 0x002fc8000f8e3cff */
[----:B------:R-:W-:Y:S01]  /*2810*/  SHF.L.U32 R3, R3, 0x1f, RZ ;  /* 0x0000001f03037819 */ /* 0x000fe200000006ff */
[----:B---3--:R-:W-:-:S07]  /*2820*/  IMAD.U32 R0, RZ, RZ, UR5 ;  /* 0x00000005ff007e24 */ /* 0x008fce000f8e00ff */
.L_x_47:
[----:B-1----:R1:W2:Y:S02]  /*2830*/  SYNCS.PHASECHK.TRANS64.TRYWAIT P0, [R0+URZ], R3 ;  /* 0x00000003000075a7 */ /* 0x0022a400080011ff */
[----:B--2---:R-:W-:Y:S05]  /*2840*/  @!P0 NANOSLEEP.SYNCS 0x989680 ;  /* 0x009896800000895d */ /* 0x004fea0003900000 */
[----:B------:R-:W2:Y:S02]  /*2850*/  @!P0 SYNCS.PHASECHK.TRANS64 P0, [R0+URZ], R3 ;  /* 0x00000003000085a7 */ /* 0x000ea400080010ff */
[----:B--2---:R-:W-:Y:S05]  /*2860*/  @P0 EXIT ;  /* 0x000000000000094d */ /* 0x004fea0003800000 */
[----:B------:R-:W-:Y:S05]  /*2870*/  BRA `(.L_x_47) ;  /* 0xfffffffc00ec7947 */ /* 0x000fea000383ffff */
.L_x_22:
[----:B------:R-:W-:-:S04]  /*2880*/  UISETP.NE.AND UP1, UPT, UR37, URZ, UPT ;  /* 0x000000ff2500728c */ /* 0x000fc8000bf25270 */
[----:B------:R-:W-:-:S09]  /*2890*/  UISETP.NE.OR UP1, UPT, UR10, 0x1, UP1 ;  /* 0x000000010a00788c */ /* 0x000fd20008f25670 */
[----:B------:R-:W-:Y:S05]  /*28a0*/  BRA.U UP1, `(.L_x_48) ;  /* 0x00000005014c7547 */ /* 0x000fea000b800000 */
[----:B------:R-:W-:Y:S01]  /*28b0*/  HFMA2 R11, -RZ, RZ, 0, 0 ;  /* 0x00000000ff0b7431 */ /* 0x000fe200000001ff */
[----:B------:R-:W-:Y:S01]  /*28c0*/  ISETP.GE.U32.AND P2, PT, R10, 0x2, PT ;  /* 0x000000020a00780c */ /* 0x000fe20003f46070 */
[----:B------:R-:W-:Y:S01]  /*28d0*/  IMAD.MOV.U32 R12, RZ, RZ, 0x1 ;  /* 0x00000001ff0c7424 */ /* 0x000fe200078e00ff */
[----:B------:R-:W-:Y:S01]  /*28e0*/  CS2R R8, SRZ ;  /* 0x0000000000087805 */ /* 0x000fe2000001ff00 */
[----:B------:R-:W-:Y:S01]  /*28f0*/  IMAD.MOV.U32 R3, RZ, RZ, RZ ;  /* 0x000000ffff037224 */ /* 0x000fe200078e00ff */
[----:B------:R-:W-:Y:S01]  /*2900*/  UMOV UR4, 0x400 ;  /* 0x0000040000047882 */ /* 0x000fe20000000000 */
[----:B------:R-:W-:Y:S01]  /*2910*/  UMOV UR6, URZ ;  /* 0x000000ff00067c82 */ /* 0x000fe20008000000 */
[----:B------:R-:W-:-:S12]  /*2920*/  ULEA UR37, UR37, UR4, 0x18 ;  /* 0x0000000425257291 */ /* 0x000fd8000f8ec0ff */
.L_x_52:
[----:B------:R-:W-:Y:S02]  /*2930*/  LEA R0, R3, UR37, 0x3 ;  /* 0x0000002503007c11 */ /* 0x000fe4000f8e18ff */
[----:B------:R-:W-:-:S03]  /*2940*/  SHF.L.U32 R5, R8, 0x1f, RZ ;  /* 0x0000001f08057819 */ /* 0x000fc600000006ff */
[----:B------:R-:W-:Y:S01]  /*2950*/  VIADD R4, R0, 0xf0 ;  /* 0x000000f000047836 */ /* 0x000fe20000000000 */
[----:B------:R-:W1:Y:S02]  /*2960*/  SYNCS.PHASECHK.TRANS64.TRYWAIT P0, [R0+URZ+0xe0], R5 ;  /* 0x0000e005000075a7 */ /* 0x000e6400080011ff */
[----:B-1----:R-:W-:Y:S05]  /*2970*/  @!P0 BRA `(.L_x_49) ;  /* 0x0000005000c88947 */ /* 0x002fea0003800000 */
.L_x_136:
[----:B------:R-:W-:Y:S01]  /*2980*/  ULEA UR5, UR6, UR37, 0x3 ;  /* 0x0000002506057291 */ /* 0x000fe2000f8e18ff */
[----:B------:R-:W-:Y:S01]  /*2990*/  PRMT R4, RZ, 0x654, R4 ;  /* 0x00000654ff047816 */ /* 0x000fe20000000004 */
[----:B-1----:R-:W-:Y:S01]  /*29a0*/  @!P2 IMAD.MOV.U32 R5, RZ, RZ, 0x10 ;  /* 0x00000010ff05a424 */ /* 0x002fe200078e00ff */
[----:B------:R-:W-:Y:S01]  /*29b0*/  SHF.L.U32 R7, R12, 0x1f, RZ ;  /* 0x0000001f0c077819 */ /* 0x000fe200000006ff */
[----:B------:R-:W-:Y:S01]  /*29c0*/  UIADD3 UR4, UPT, UPT, UR5, 0x80, URZ ;  /* 0x0000008005047890 */ /* 0x000fe2000fffe0ff */
[----:B------:R1:W-:Y:S05]  /*29d0*/  SYNCS.ARRIVE.TRANS64.RED.A1T0 RZ, [R4+URZ], RZ ;  /* 0x000000ff04ff79a7 */ /* 0x0003ea00081004ff */
[----:B------:R-:W-:Y:S01]  /*29e0*/  IMAD.U32 R13, RZ, RZ, UR4 ;  /* 0x00000004ff0d7e24 */ /* 0x000fe2000f8e00ff */
[----:B------:R-:W2:Y:S04]  /*29f0*/  SYNCS.PHASECHK.TRANS64.TRYWAIT P0, [UR5+0x90], R7 ;  /* 0x00009007ff0075a7 */ /* 0x000ea80008001105 */
[----:B------:R-:W-:Y:S01]  /*2a00*/  PRMT R13, R10, 0x654, R13 ;  /* 0x000006540a0d7816 */ /* 0x000fe2000000000d */
[----:B-12---:R-:W-:Y:S06]  /*2a10*/  @!P0 BRA `(.L_x_50) ;  /* 0x0000005000b48947 */ /* 0x006fec0003800000 */
.L_x_138:
[----:B------:R-:W-:Y:S01]  /*2a20*/  ULEA UR4, UR6, UR37, 0x4 ;  /* 0x0000002506047291 */ /* 0x000fe2000f8e20ff */
[----:B------:R-:W-:Y:S01]  /*2a30*/  SEL R2, R13, R2, !P2 ;  /* 0x000000020d027207 */ /* 0x000fe20005000000 */
[----:B------:R-:W-:Y:S01]  /*2a40*/  UIADD3 UR5, UPT, UPT, UR5, 0x80, URZ ;  /* 0x0000008005057890 */ /* 0x000fe2000fffe0ff */
[----:B-1----:R-:W-:Y:S01]  /*2a50*/  LEA R0, R11, UR37, 0x3 ;  /* 0x000000250b007c11 */ /* 0x002fe2000f8e18ff */
[----:B------:R-:W-:Y:S01]  /*2a60*/  UIADD3 UR4, UPT, UPT, UR4, 0x110, URZ ;  /* 0x0000011004047890 */ /* 0x000fe2000fffe0ff */
[----:B------:R1:W-:Y:S01]  /*2a70*/  @!P2 SYNCS.ARRIVE.TRANS64.RED RZ, [R2+URZ], R5 ;  /* 0x0000000502ffa9a7 */ /* 0x0003e200080004ff */
[----:B------:R-:W-:Y:S01]  /*2a80*/  UIADD3 UR6, UPT, UPT, UR6, 0x1, URZ ;  /* 0x0000000106067890 */ /* 0x000fe2000fffe0ff */
[----:B------:R-:W-:-:S03]  /*2a90*/  VIADD R3, R3, 0x1 ;  /* 0x0000000103037836 */ /* 0x000fc60000000000 */
[----:B------:R-:W-:Y:S02]  /*2aa0*/  UISETP.NE.AND UP0, UPT, UR6, 0x2, UPT ;  /* 0x000000020600788c */ /* 0x000fe4000bf05270 */
[----:B------:R-:W-:Y:S01]  /*2ab0*/  ISETP.NE.AND P0, PT, R3, 0x2, PT ;  /* 0x000000020300780c */ /* 0x000fe20003f05270 */
[----:B------:R-:W-:Y:S06]  /*2ac0*/  UGETNEXTWORKID.BROADCAST [UR4], [UR5] ;  /* 0x00000000040073ca */ /* 0x000fec0008000100 */
[----:B------:R-:W-:Y:S02]  /*2ad0*/  USEL UR4, URZ, 0x1, UP0 ;  /* 0x00000001ff047887 */ /* 0x000fe40008000000 */
[----:B------:R-:W-:-:S04]  /*2ae0*/  USEL UR6, UR6, URZ, UP0 ;  /* 0x000000ff06067287 */ /* 0x000fc80008000000 */
[----:B------:R-:W-:Y:S02]  /*2af0*/  LOP3.LUT R12, R12, UR4, RZ, 0x3c, !PT ;  /* 0x000000040c0c7c12 */ /* 0x000fe4000f8e3cff */
[----:B-1----:R-:W-:-:S04]  /*2b00*/  SHF.L.U32 R5, R9, 0x1f, RZ ;  /* 0x0000001f09057819 */ /* 0x002fc800000006ff */
[----:B------:R-:W1:Y:S02]  /*2b10*/  SYNCS.PHASECHK.TRANS64.TRYWAIT P1, [R0+URZ+0x80], R5 ;  /* 0x00008005000075a7 */ /* 0x000e6400080211ff */
[----:B-1----:R-:W-:Y:S05]  /*2b20*/  @!P1 BRA `(.L_x_51) ;  /* 0x0000005000889947 */ /* 0x002fea0003800000 */
.L_x_139:
[----:B------:R-:W-:Y:S01]  /*2b30*/  LEA R4, R11, UR37, 0x4 ;  /* 0x000000250b047c11 */ /* 0x000fe2000f8e20ff */
[----:B-1----:R-:W-:Y:S01]  /*2b40*/  VIADD R0, R0, 0x90 ;  /* 0x0000009000007836 */ /* 0x002fe20000000000 */
[----:B------:R-:W-:Y:S01]  /*2b50*/  SEL R3, R3, RZ, P0 ;  /* 0x000000ff03037207 */ /* 0x000fe20000000000 */
[----:B------:R-:W-:-:S03]  /*2b60*/  VIADD R11, R11, 0x1 ;  /* 0x000000010b0b7836 */ /* 0x000fc60000000000 */
[----:B------:R-:W1:Y:S01]  /*2b70*/  LDS.128 R4, [R4+0x110] ;  /* 0x0001100004047984 */ /* 0x000e620000000c00 */
[----:B------:R-:W-:Y:S02]  /*2b80*/  PRMT R0, RZ, 0x654, R0 ;  /* 0x00000654ff007816 */ /* 0x000fe40000000000 */
[C---:B------:R-:W-:Y:S01]  /*2b90*/  ISETP.NE.AND P1, PT, R11.reuse, 0x2, PT ;  /* 0x000000020b00780c */ /* 0x040fe20003f25270 */
[----:B------:R-:W-:Y:S01]  /*2ba0*/  @!PT LDS RZ, [RZ] ;  /* 0x00000000fffff984 */ /* 0x000fe20000000800 */
[----:B------:R-:W-:Y:S01]  /*2bb0*/  @!PT LDS RZ, [RZ] ;  /* 0x00000000fffff984 */ /* 0x000fe20000000800 */
[----:B------:R-:W-:Y:S01]  /*2bc0*/  @!PT LDS RZ, [RZ] ;  /* 0x00000000fffff984 */ /* 0x000fe20000000800 */
[----:B------:R-:W-:Y:S01]  /*2bd0*/  @!PT LDS RZ, [RZ] ;  /* 0x00000000fffff984 */ /* 0x000fe20000000800 */
[----:B------:R2:W-:Y:S06]  /*2be0*/  MEMBAR.ALL.CTA ;  /* 0x0000000000007992 */ /* 0x0005ec0000008000 */
[----:B--2---:R-:W2:Y:S01]  /*2bf0*/  FENCE.VIEW.ASYNC.S ;  /* 0x00000000000073c6 */ /* 0x004ea20000000000 */
[----:B------:R-:W-:Y:S01]  /*2c00*/  SEL R11, R11, RZ, P1 ;  /* 0x000000ff0b0b7207 */ /* 0x000fe20000800000 */
[----:B--2---:R2:W-:Y:S01]  /*2c10*/  SYNCS.ARRIVE.TRANS64.RED.A1T0 RZ, [R0+URZ], RZ ;  /* 0x000000ff00ff79a7 */ /* 0x0045e200081004ff */
[----:B-1----:R-:W-:-:S02]  /*2c20*/  LOP3.LUT P3, RZ, R6, 0x1, RZ, 0xc0, !PT ;  /* 0x0000000106ff7812 */ /* 0x002fc4000786c0ff */
[----:B------:R-:W-:-:S04]  /*2c30*/  SEL R5, RZ, 0x1, P0 ;  /* 0x00000001ff057807 */ /* 0x000fc80000000000 */
[----:B------:R-:W-:Y:S02]  /*2c40*/  LOP3.LUT R8, R8, R5, RZ, 0x3c, !PT ;  /* 0x0000000508087212 */ /* 0x000fe400078e3cff */
[----:B--2---:R-:W-:-:S04]  /*2c50*/  SEL R0, RZ, 0x1, P1 ;  /* 0x00000001ff007807 */ /* 0x004fc80000800000 */
[----:B------:R-:W-:Y:S01]  /*2c60*/  LOP3.LUT R9, R9, R0, RZ, 0x3c, !PT ;  /* 0x0000000009097212 */ /* 0x000fe200078e3cff */
[----:B------:R-:W-:Y:S06]  /*2c70*/  @P3 BRA `(.L_x_52) ;  /* 0xfffffffc002c3947 */ /* 0x000fec000383ffff */
[----:B------:R-:W-:Y:S01]  /*2c80*/  ULEA UR5, UR6, UR37, 0x3 ;  /* 0x0000002506057291 */ /* 0x000fe2000f8e18ff */
[----:B------:R-:W-:-:S08]  /*2c90*/  SHF.L.U32 R3, R12, 0x1f, RZ ;  /* 0x0000001f0c037819 */ /* 0x000fd000000006ff */
[----:B------:R-:W1:Y:S02]  /*2ca0*/  SYNCS.PHASECHK.TRANS64 P0, [UR5+0x90], R3 ;  /* 0x00009003ff0075a7 */ /* 0x000e640008001005 */
[----:B-1----:R-:W-:Y:S05]  /*2cb0*/  @P0 BRA `(.L_x_53) ;  /* 0x0000000000080947 */ /* 0x002fea0003800000 */
[----:B------:R-:W1:Y:S02]  /*2cc0*/  SYNCS.PHASECHK.TRANS64.TRYWAIT P0, [UR5+0x90], R3 ;  /* 0x00009003ff0075a7 */ /* 0x000e640008001105 */
[----:B-1----:R-:W-:Y:S05]  /*2cd0*/  @!P0 BRA `(.L_x_54) ;  /* 0x0000005000308947 */ /* 0x002fea0003800000 */
.L_x_53:
[----:B------:R-:W-:-:S04]  /*2ce0*/  UIADD3 UR4, UPT, UPT, UR6, 0x1, URZ ;  /* 0x0000000106047890 */ /* 0x000fc8000fffe0ff */
[----:B------:R-:W-:-:S04]  /*2cf0*/  UISETP.NE.AND UP0, UPT, UR4, 0x2, UPT ;  /* 0x000000020400788c */ /* 0x000fc8000bf05270 */
[----:B------:R-:W-:Y:S02]  /*2d00*/  USEL UR7, URZ, 0x1, UP0 ;  /* 0x00000001ff077887 */ /* 0x000fe40008000000 */
[----:B------:R-:W-:-:S04]  /*2d10*/  USEL UR4, UR4, URZ, UP0 ;  /* 0x000000ff04047287 */ /* 0x000fc80008000000 */
[----:B------:R-:W-:Y:S01]  /*2d20*/  ULEA UR4, UR4, UR37, 0x3 ;  /* 0x0000002504047291 */ /* 0x000fe2000f8e18ff */
[----:B-1----:R-:W-:-:S04]  /*2d30*/  LOP3.LUT R3, R12, UR7, RZ, 0x3c, !PT ;  /* 0x000000070c037c12 */ /* 0x002fc8000f8e3cff */
[----:B------:R-:W-:-:S04]  /*2d40*/  SHF.L.U32 R0, R3, 0x1f, RZ ;  /* 0x0000001f03007819 */ /* 0x000fc800000006ff */
[----:B------:R-:W1:Y:S02]  /*2d50*/  SYNCS.PHASECHK.TRANS64 P0, [UR4+0x90], R0 ;  /* 0x00009000ff0075a7 */ /* 0x000e640008001004 */
[----:B-1----:R-:W-:Y:S05]  /*2d60*/  @P0 EXIT ;  /* 0x000000000000094d */ /* 0x002fea0003800000 */
[----:B------:R-:W-:Y:S02]  /*2d70*/  SHF.L.U32 R3, R3, 0x1f, RZ ;  /* 0x0000001f03037819 */ /* 0x000fe400000006ff */
[----:B------:R-:W-:-:S07]  /*2d80*/  MOV R0, UR4 ;  /* 0x0000000400007c02 */ /* 0x000fce0008000f00 */
.L_x_55:
[----:B-1----:R1:W2:Y:S02]  /*2d90*/  SYNCS.PHASECHK.TRANS64.TRYWAIT P0, [R0+URZ+0x90], R3 ;  /* 0x00009003000075a7 */ /* 0x0022a400080011ff */
[----:B--2---:R-:W-:Y:S05]  /*2da0*/  @!P0 NANOSLEEP.SYNCS 0x989680 ;  /* 0x009896800000895d */ /* 0x004fea0003900000 */
[----:B------:R-:W2:Y:S02]  /*2db0*/  @!P0 SYNCS.PHASECHK.TRANS64 P0, [R0+URZ+0x90], R3 ;  /* 0x00009003000085a7 */ /* 0x000ea400080010ff */
[----:B--2---:R-:W-:Y:S05]  /*2dc0*/  @P0 EXIT ;  /* 0x000000000000094d */ /* 0x004fea0003800000 */
[----:B------:R-:W-:Y:S05]  /*2dd0*/  BRA `(.L_x_55) ;  /* 0xfffffffc00ec7947 */ /* 0x000fea000383ffff */
.L_x_48:
[----:B------:R-:W-:Y:S05]  /*2de0*/  BRA.U UP4, `(.L_x_56) ;  /* 0x0000001104847547 */ /* 0x000fea000b800000 */
[----:B------:R-:W-:Y:S01]  /*2df0*/  UMOV UR6, 0x40 ;  /* 0x0000004000067882 */ /* 0x000fe20000000000 */
[----:B------:R-:W-:Y:S01]  /*2e00*/  NOP ;  /* 0x0000000000007918 */ /* 0x000fe20000000000 */
[----:B------:R-:W-:Y:S01]  /*2e10*/  ULEA UR6, UR37, UR6, 0x18 ;  /* 0x0000000625067291 */ /* 0x000fe2000f8ec0ff */
[----:B------:R-:W-:Y:S02]  /*2e20*/  UMOV UR7, 0x400 ;  /* 0x0000040000077882 */ /* 0x000fe40000000000 */
[----:B------:R-:W-:-:S06]  /*2e30*/  ULEA UR37, UR37, UR7, 0x18 ;  /* 0x0000000725257291 */ /* 0x000fcc000f8ec0ff */
[----:B------:R-:W1:Y:S02]  /*2e40*/  LDS.U8 R2, [UR6+0x1c] ;  /* 0x00001c06ff027984 */ /* 0x000e640008000000 */
[----:B-1----:R-:W-:-:S13]  /*2e50*/  ISETP.NE.AND P0, PT, R2, RZ, PT ;  /* 0x000000ff0200720c */ /* 0x002fda0003f05270 */
[----:B------:R-:W-:Y:S05]  /*2e60*/  @P0 BRA `(.L_x_57) ;  /* 0x0000000400080947 */ /* 0x000fea0003800000 */
[----:B------:R-:W-:Y:S02]  /*2e70*/  UISETP.NE.U32.AND UP0, UPT, UR5, 0x1, UPT ;  /* 0x000000010500788c */ /* 0x000fe4000bf05070 */
[----:B------:R-:W-:-:S07]  /*2e80*/  UIADD3 UR8, UPT, UPT, UR6, 0x8, URZ ;  /* 0x0000000806087890 */ /* 0x000fce000fffe0ff */
[----:B------:R-:W-:Y:S05]  /*2e90*/  BRA.U !UP0, `(.L_x_58) ;  /* 0x00000001089c7547 */ /* 0x000fea000b800000 */
[----:B------:R-:W-:Y:S01]  /*2ea0*/  ELECT P0, URZ, PT ;  /* 0x0000000000ff782f */ /* 0x000fe20003800000 */
[----:B------:R-:W-:-:S12]  /*2eb0*/  BSSY B0, `(.L_x_58) ;  /* 0x0000025000007945 */ /* 0x000fd80003800000 */
[----:B------:R-:W-:Y:S05]  /*2ec0*/  @!P0 BRA `(.L_x_59) ;  /* 0x00000000008c8947 */ /* 0x000fea0003800000 */
[----:B------:R-:W-:-:S05]  /*2ed0*/  UMOV UR7, 0x10 ;  /* 0x0000001000077882 */ /* 0x000fca0000000000 */
[----:B------:R-:W-:Y:S04]  /*2ee0*/  DEPBAR.LE SB1, 0x36 ;  /* 0x00009d800000791a */ /* 0x000fe80000000000 */
[----:B------:R-:W1:Y:S02]  /*2ef0*/  UTCATOMSWS.2CTA.FIND_AND_SET.ALIGN UP1, UR7, UR7 ;  /* 0x00000007000775e3 */ /* 0x000e640008220800 */
[----:B-1----:R-:W-:Y:S01]  /*2f00*/  MOV R11, UR7 ;  /* 0x00000007000b7c02 */ /* 0x002fe20008000f00 */
[----:B------:R-:W-:Y:S06]  /*2f10*/  BRA.U UP1, `(.L_x_60) ;  /* 0x0000000101187547 */ /* 0x000fec000b800000 */
.L_x_61:
[----:B------:R-:W-:Y:S05]  /*2f20*/  NANOSLEEP 0x64 ;  /* 0x000000640000795d */ /* 0x000fea0003800000 */
[----:B------:R-:W-:-:S05]  /*2f30*/  UMOV UR7, 0x10 ;  /* 0x0000001000077882 */ /* 0x000fca0000000000 */
[----:B------:R-:W-:Y:S04]  /*2f40*/  DEPBAR.LE SB1, 0x36 ;  /* 0x00009d800000791a */ /* 0x000fe80000000000 */
[----:B------:R-:W1:Y:S02]  /*2f50*/  UTCATOMSWS.2CTA.FIND_AND_SET.ALIGN UP1, UR7, UR7 ;  /* 0x00000007000775e3 */ /* 0x000e640008220800 */
[----:B-1----:R-:W-:Y:S01]  /*2f60*/  MOV R11, UR7 ;  /* 0x00000007000b7c02 */ /* 0x002fe20008000f00 */
[----:B------:R-:W-:Y:S05]  /*2f70*/  BRA.U !UP1, `(.L_x_61) ;  /* 0xfffffffd09e87547 */ /* 0x000fea000b83ffff */
.L_x_60:
[----:B------:R-:W1:Y:S01]  /*2f80*/  LDS R5, [UR6+0x10] ;  /* 0x00001006ff057984 */ /* 0x000e620008000800 */
[----:B------:R-:W-:Y:S01]  /*2f90*/  IMAD.U32 R3, RZ, RZ, UR37 ;  /* 0x00000025ff037e24 */ /* 0x000fe2000f8e00ff */
[----:B------:R-:W-:-:S03]  /*2fa0*/  MOV R2, UR4 ;  /* 0x0000000400027c02 */ /* 0x000fc60008000f00 */
[----:B------:R-:W-:Y:S01]  /*2fb0*/  VIADD R3, R3, 0x130 ;  /* 0x0000013003037836 */ /* 0x000fe20000000000 */
[----:B-1----:R-:W-:-:S04]  /*2fc0*/  SHF.L.U32 R5, R5, 0x1f, RZ ;  /* 0x0000001f05057819 */ /* 0x002fc800000006ff */
[----:B------:R-:W1:Y:S02]  /*2fd0*/  SYNCS.PHASECHK.TRANS64.TRYWAIT P0, [UR6+0x8], R5 ;  /* 0x00000805ff0075a7 */ /* 0x000e640008001106 */
[----:B-1----:R-:W-:Y:S05]  /*2fe0*/  @P0 BRA `(.L_x_62) ;  /* 0x0000000000080947 */ /* 0x002fea0003800000 */
[----:B------:R-:W1:Y:S02]  /*2ff0*/  SYNCS.PHASECHK.TRANS64.TRYWAIT P0, [UR6+0x8], R5 ;  /* 0x00000805ff0075a7 */ /* 0x000e640008001106 */
[----:B-1----:R-:W-:Y:S05]  /*3000*/  @!P0 BRA `(.L_x_63) ;  /* 0x0000004c007c8947 */ /* 0x002fea0003800000 */
.L_x_62:
[----:B-1----:R-:W-:Y:S01]  /*3010*/  HFMA2 R4, -RZ, RZ, 0, 5.9604644775390625e-08 ;  /* 0x00000001ff047431 */ /* 0x002fe200000001ff */
[----:B------:R-:W-:Y:S01]  /*3020*/  UPRMT UR7, UR4, 0x654, UR8 ;  /* 0x0000065404077896 */ /* 0x000fe20008000008 */
[----:B------:R-:W-:Y:S01]  /*3030*/  IMAD.MOV.U32 R6, RZ, RZ, 0xffff ;  /* 0x0000ffffff067424 */ /* 0x000fe200078e00ff */
[----:B------:R-:W-:Y:S01]  /*3040*/  PRMT R2, R2, 0x654, R3 ;  /* 0x0000065402027816 */ /* 0x000fe20000000003 */
[----:B------:R-:W-:Y:S02]  /*3050*/  IMAD.MOV.U32 R5, RZ, RZ, 0x4 ;  /* 0x00000004ff057424 */ /* 0x000fe400078e00ff */
[----:B------:R-:W-:Y:S01]  /*3060*/  IMAD.SHL.U32 R9, R11, 0x20, RZ ;  /* 0x000000200b097824 */ /* 0x000fe200078e00ff */
[----:B------:R-:W-:Y:S02]  /*3070*/  MOV R3, UR7 ;  /* 0x0000000700037c02 */ /* 0x000fe40008000f00 */
[-C--:B------:R-:W-:Y:S01]  /*3080*/  SHF.L.U32 R7, R6, R11.reuse, RZ ;  /* 0x0000000b06077219 */ /* 0x080fe200000006ff */
[----:B------:R1:W-:Y:S01]  /*3090*/  SYNCS.ARRIVE.TRANS64.RED RZ, [UR7], R5 ;  /* 0x00000005ffff79a7 */ /* 0x0003e20008000407 */
[----:B------:R-:W-:Y:S01]  /*30a0*/  SHF.L.U32 R6, R4, R11, RZ ;  /* 0x0000000b04067219 */ /* 0x000fe200000006ff */
[----:B------:R1:W-:Y:S04]  /*30b0*/  STS [UR37+0x130], R9 ;  /* 0x00013009ff007988 */ /* 0x0003e80008000825 */
[----:B------:R1:W-:Y:S04]  /*30c0*/  STAS [R2.64], R11 ;  /* 0x0000000b02007dbd */ /* 0x0003e8000c0008ff */
[----:B------:R1:W-:Y:S04]  /*30d0*/  ATOMS.OR RZ, [UR6+0x14], R7 ;  /* 0x00001407ffff798c */ /* 0x0003e8000b000006 */
[----:B------:R1:W-:Y:S04]  /*30e0*/  ATOMS.OR RZ, [UR6+0x18], R6 ;  /* 0x00001806ffff798c */ /* 0x0003e8000b000006 */
[----:B------:R1:W-:Y:S02]  /*30f0*/  ATOMS.XOR RZ, [UR6+0x10], R4 ;  /* 0x00001004ffff798c */ /* 0x0003e4000b800006 */
.L_x_59:
[----:B------:R-:W-:Y:S05]  /*3100*/  BSYNC B0 ;  /* 0x0000000000007941 */ /* 0x000fea0003800000 */
.L_x_58:
[----:B------:R-:W-:Y:S05]  /*3110*/  BRA.U UP0, `(.L_x_64) ;  /* 0x00000001006c7547 */ /* 0x000fea000b800000 */
[----:B------:R-:W-:-:S03]  /*3120*/  UMOV UR7, 0xffffffff ;  /* 0xffffffff00077882 */ /* 0x000fc60000000000 */
[----:B------:R-:W-:Y:S05]  /*3130*/  BRA.DIV UR7, `(.L_x_65) ;  /* 0x0000004e07487947 */ /* 0x000fea000b800000 */
[----:B------:R-:W-:-:S13]  /*3140*/  ELECT P6, URZ, PT ;  /* 0x0000000000ff782f */ /* 0x000fda00038c0000 */
.L_x_143:
[----:B------:R-:W-:Y:S05]  /*3150*/  @!P6 BRA `(.L_x_64) ;  /* 0x00000000005ce947 */ /* 0x000fea0003800000 */
[----:B-1----:R-:W1:Y:S02]  /*3160*/  LDS R3, [UR6+0x10] ;  /* 0x00001006ff037984 */ /* 0x002e640008000800 */
[----:B-1----:R-:W-:-:S04]  /*3170*/  SHF.L.U32 R3, R3, 0x1f, RZ ;  /* 0x0000001f03037819 */ /* 0x002fc800000006ff */
[----:B------:R-:W1:Y:S02]  /*3180*/  SYNCS.PHASECHK.TRANS64.TRYWAIT P0, [UR6+0x8], R3 ;  /* 0x00000803ff0075a7 */ /* 0x000e640008001106 */
[----:B-1----:R-:W-:Y:S05]  /*3190*/  @P0 BRA `(.L_x_66) ;  /* 0x0000000000080947 */ /* 0x002fea0003800000 */
[----:B------:R-:W1:Y:S02]  /*31a0*/  SYNCS.PHASECHK.TRANS64.TRYWAIT P0, [UR6+0x8], R3 ;  /* 0x00000803ff0075a7 */ /* 0x000e640008001106 */
[----:B-1----:R-:W-:Y:S05]  /*31b0*/  @!P0 BRA `(.L_x_67) ;  /* 0x0000004c00488947 */ /* 0x002fea0003800000 */
.L_x_66:
[----:B------:R-:W2:Y:S01]  /*31c0*/  LDS R5, [UR37+0x130] ;  /* 0x00013025ff057984 */ /* 0x000ea20008000800 */
[----:B-1----:R-:W-:Y:S02]  /*31d0*/  HFMA2 R2, -RZ, RZ, 0, 5.9604644775390625e-08 ;  /* 0x00000001ff027431 */ /* 0x002fe400000001ff */
[----:B------:R-:W-:Y:S01]  /*31e0*/  IMAD.MOV.U32 R3, RZ, RZ, 0xffff ;  /* 0x0000ffffff037424 */ /* 0x000fe200078e00ff */
[----:B------:R-:W-:Y:S01]  /*31f0*/  UPRMT UR7, UR4, 0x654, UR8 ;  /* 0x0000065404077896 */ /* 0x000fe20008000008 */
[----:B--2---:R-:W-:-:S03]  /*3200*/  IMAD.SHL.U32 R4, R5, 0x20, RZ ;  /* 0x0000002005047824 */ /* 0x004fc600078e00ff */
[-C--:B------:R-:W-:Y:S02]  /*3210*/  SHF.L.U32 R3, R3, R5.reuse, RZ ;  /* 0x0000000503037219 */ /* 0x080fe400000006ff */
[----:B------:R-:W-:Y:S01]  /*3220*/  SHF.L.U32 R5, R2, R5, RZ ;  /* 0x0000000502057219 */ /* 0x000fe200000006ff */
[----:B------:R2:W-:Y:S04]  /*3230*/  STS [UR37+0x130], R4 ;  /* 0x00013004ff007988 */ /* 0x0005e80008000825 */
[----:B------:R2:W-:Y:S04]  /*3240*/  ATOMS.OR RZ, [UR6+0x14], R3 ;  /* 0x00001403ffff798c */ /* 0x0005e8000b000006 */
[----:B------:R2:W-:Y:S01]  /*3250*/  ATOMS.OR RZ, [UR6+0x18], R5 ;  /* 0x00001805ffff798c */ /* 0x0005e2000b000006 */
[----:B------:R-:W-:Y:S03]  /*3260*/  SYNCS.ARRIVE.TRANS64.RED.A1T0 RZ, [UR7], RZ ;  /* 0x000000ffffff79a7 */ /* 0x000fe60008100407 */
[----:B------:R2:W-:Y:S01]  /*3270*/  ATOMS.XOR RZ, [UR6+0x10], R2 ;  /* 0x00001002ffff798c */ /* 0x0005e2000b800006 */
[----:B------:R-:W-:Y:S05]  /*3280*/  BRA `(.L_x_64) ;  /* 0x0000000000107947 */ /* 0x000fea0003800000 */
.L_x_57:
[----:B------:R-:W-:-:S05]  /*3290*/  MOV R2, 0xffffffff ;  /* 0xffffffff00027802 */ /* 0x000fca0000000f00 */
[----:B------:R1:W-:Y:S02]  /*32a0*/  STS [UR37+0x130], R2 ;  /* 0x00013002ff007988 */ /* 0x0003e40008000825 */
[----:B-1----:R-:W-:Y:S02]  /*32b0*/  MOV R2, 0x32d0 ;  /* 0x000032d000027802 */ /* 0x002fe40000000f00 */
[----:B-----5:R-:W-:Y:S05]  /*32c0*/  CALL.REL.NOINC `($__internal_1_$__cuda_sm10x_tcgen05_guardrail_trap_phase_invalid_during_alloc) ;  /* 0x0000005000907944 */ /* 0x020fea0003c00000 */
.L_x_64:
[----:B------:R-:W-:Y:S05]  /*32d0*/  WARPSYNC.ALL ;  /* 0x0000000000007948 */ /* 0x000fea0003800000 */
[----:B------:R-:W3:Y:S01]  /*32e0*/  S2UR UR8, SR_CgaCtaId ;  /* 0x00000000000879c3 */ /* 0x000ee20000008800 */
[----:B------:R-:W-:Y:S01]  /*32f0*/  UMOV UR6, 0x400 ;  /* 0x0000040000067882 */ /* 0x000fe20000000000 */
[----:B------:R-:W-:-:S06]  /*3300*/  NOP ;  /* 0x0000000000007918 */ /* 0x000fcc0000000000 */
[----:B------:R-:W-:Y:S06]  /*3310*/  BAR.ARV 0x6, 0xa0 ;  /* 0x0182800000007b1d */ /* 0x000fec0000002000 */
[----:B------:R-:W-:Y:S01]  /*3320*/  LOP3.LUT R0, R0, 0xffff, RZ, 0xc0, !PT ;  /* 0x0000ffff00007812 */ /* 0x000fe200078ec0ff */
[----:B-1----:R-:W-:Y:S01]  /*3330*/  IMAD.MOV.U32 R9, RZ, RZ, 0x1 ;  /* 0x00000001ff097424 */ /* 0x002fe200078e00ff */
[----:B------:R-:W-:Y:S01]  /*3340*/  LOP3.LUT R8, R8, 0xffff, RZ, 0xc0, !PT ;  /* 0x0000ffff08087812 */ /* 0x000fe200078ec0ff */
[----:B------:R-:W-:Y:S01]  /*3350*/  UMOV UR22, URZ ;  /* 0x000000ff00167c82 */ /* 0x000fe20008000000 */
[----:B------:R-:W-:Y:S01]  /*3360*/  R2UR UR12, R0 ;  /* 0x00000000000c72ca */ /* 0x000fe200000e0000 */
[----:B------:R-:W-:Y:S01]  /*3370*/  UMOV UR21, URZ ;  /* 0x000000ff00157c82 */ /* 0x000fe20008000000 */
[----:B------:R-:W-:Y:S01]  /*3380*/  R2UR UR13, R8 ;  /* 0x00000000080d72ca */ /* 0x000fe200000e0000 */
[----:B------:R-:W-:Y:S01]  /*3390*/  IMAD.MOV.U32 R8, RZ, RZ, RZ ;  /* 0x000000ffff087224 */ /* 0x000fe200078e00ff */
[----:B------:R-:W-:-:S02]  /*33a0*/  UISETP.NE.AND UP2, UPT, UR5, URZ, UPT ;  /* 0x000000ff0500728c */ /* 0x000fc4000bf45270 */
[----:B---3--:R-:W-:Y:S01]  /*33b0*/  ULEA UR8, UR8, UR6, 0x18 ;  /* 0x0000000608087291 */ /* 0x008fe2000f8ec0ff */
[----:B------:R-:W1:Y:S03]  /*33c0*/  LDCU UR6, c[0x0][0x38c] ;  /* 0x00007180ff0677ac */ /* 0x000e660008000800 */
[----:B------:R-:W-:Y:S02]  /*33d0*/  UIADD3 UR14, UPT, UPT, UR8, 0x4300, URZ ;  /* 0x00004300080e7890 */ /* 0x000fe4000fffe0ff */
[----:B------:R-:W-:-:S03]  /*33e0*/  UIADD3 UR15, UPT, UPT, UR8, 0x6b00, URZ ;  /* 0x00006b00080f7890 */ /* 0x000fc6000fffe0ff */
[----:B--2---:R-:W2:Y:S01]  /*33f0*/  LDS R2, [UR8+0x130] ;  /* 0x00013008ff027984 */ /* 0x004ea20008000800 */
[----:B------:R-:W-:Y:S02]  /*3400*/  USHF.R.U32.HI UR14, URZ, 0x4, UR14 ;  /* 0x00000004ff0e7899 */ /* 0x000fe4000801160e */
[----:B------:R-:W-:Y:S02]  /*3410*/  USHF.R.U32.HI UR15, URZ, 0x4, UR15 ;  /* 0x00000004ff0f7899 */ /* 0x000fe4000801160f */
[----:B------:R-:W-:Y:S02]  /*3420*/  ULOP3.LUT UR14, UR14, 0x3fff, URZ, 0xc0, !UPT ;  /* 0x00003fff0e0e7892 */ /* 0x000fe4000f8ec0ff */
[----:B------:R-:W-:Y:S02]  /*3430*/  ULOP3.LUT UR15, UR15, 0x3fff, URZ, 0xc0, !UPT ;  /* 0x00003fff0f0f7892 */ /* 0x000fe4000f8ec0ff */
[----:B------:R-:W-:Y:S02]  /*3440*/  ULOP3.LUT UR14, UR14, 0x10000, URZ, 0xfc, !UPT ;  /* 0x000100000e0e7892 */ /* 0x000fe4000f8efcff */
[----:B-1----:R-:W-:-:S02]  /*3450*/  UIADD3 UR6, UPT, UPT, UR6, 0x1f, URZ ;  /* 0x0000001f06067890 */ /* 0x002fc4000fffe0ff */
[----:B------:R-:W-:Y:S02]  /*3460*/  ULOP3.LUT UR15, UR15, 0x10000, URZ, 0xfc, !UPT ;  /* 0x000100000f0f7892 */ /* 0x000fe4000f8efcff */
[----:B------:R-:W-:Y:S01]  /*3470*/  USHF.R.S32.HI UR7, URZ, 0x1f, UR6 ;  /* 0x0000001fff077899 */ /* 0x000fe20008011406 */
[----:B------:R-:W-:Y:S01]  /*3480*/  UMOV UR20, URZ ;  /* 0x000000ff00147c82 */ /* 0x000fe20008000000 */
[----:B------:R-:W-:Y:S02]  /*3490*/  UMOV UR26, 0x0 ;  /* 0x00000000001a7882 */ /* 0x000fe40000000000 */
[----:B------:R-:W-:Y:S01]  /*34a0*/  ULEA.HI UR7, UR7, UR6, URZ, 0x5 ;  /* 0x0000000607077291 */ /* 0x000fe2000f8f28ff */
[----:B------:R-:W-:-:S03]  /*34b0*/  UMOV UR27, 0x82004a0 ;  /* 0x082004a0001b7882 */ /* 0x000fc60000000000 */
[----:B------:R-:W-:-:S04]  /*34c0*/  USHF.R.S32.HI UR7, URZ, 0x5, UR7 ;  /* 0x00000005ff077899 */ /* 0x000fc80008011407 */
[----:B------:R-:W-:-:S04]  /*34d0*/  UISETP.LT.AND UP0, UPT, UR7, 0x1, UPT ;  /* 0x000000010700788c */ /* 0x000fc8000bf01270 */
[----:B------:R-:W-:Y:S01]  /*34e0*/  USEL UR23, UR7, 0x1, !UP0 ;  /* 0x0000000107177887 */ /* 0x000fe2000c000000 */
[----:B--2---:R-:W-:Y:S02]  /*34f0*/  R2UR UR24, R2 ;  /* 0x00000000021872ca */ /* 0x004fe400000e0000 */
[----:B------:R-:W-:-:S13]  /*3500*/  CS2R R2, SRZ ;  /* 0x0000000000027805 */ /* 0x000fda000001ff00 */
.L_x_75:
[C---:B------:R-:W-:Y:S02]  /*3510*/  LEA R0, R8.reuse, UR8, 0x3 ;  /* 0x0000000808007c11 */ /* 0x040fe4000f8e18ff */
[----:B------:R-:W-:Y:S02]  /*3520*/  SHF.L.U32 R5, R3, 0x1f, RZ ;  /* 0x0000001f03057819 */ /* 0x000fe400000006ff */
[----:B------:R-:W-:Y:S02]  /*3530*/  LEA R4, R8, UR8, 0x4 ;  /* 0x0000000808047c11 */ /* 0x000fe4000f8e20ff */
[----:B------:R-:W1:Y:S02]  /*3540*/  SYNCS.PHASECHK.TRANS64.TRYWAIT P0, [R0+URZ+0x80], R5 ;  /* 0x00008005000075a7 */ /* 0x000e6400080011ff */
[----:B-1-34-:R-:W-:Y:S05]  /*3550*/  @!P0 BRA `(.L_x_68) ;  /* 0x0000004800788947 */ /* 0x01afea0003800000 */
.L_x_144:
[----:B-1----:R-:W1:Y:S01]  /*3560*/  LDS.128 R4, [R4+0x110] ;  /* 0x0001100004047984 */ /* 0x002e620000000c00 */
[----:B------:R-:W-:Y:S02]  /*3570*/  VIADD R0, R0, 0x90 ;  /* 0x0000009000007836 */ /* 0x000fe40000000000 */
[----:B------:R-:W-:Y:S01]  /*3580*/  VIADD R8, R8, 0x1 ;  /* 0x0000000108087836 */ /* 0x000fe20000000000 */
[----:B------:R-:W-:Y:S01]  /*3590*/  @!PT LDS RZ, [RZ] ;  /* 0x00000000fffff984 */ /* 0x000fe20000000800 */
[----:B------:R-:W-:Y:S01]  /*35a0*/  @!PT LDS RZ, [RZ] ;  /* 0x00000000fffff984 */ /* 0x000fe20000000800 */
[----:B------:R-:W-:Y:S01]  /*35b0*/  @!PT LDS RZ, [RZ] ;  /* 0x00000000fffff984 */ /* 0x000fe20000000800 */
[----:B------:R-:W-:Y:S01]  /*35c0*/  @!PT LDS RZ, [RZ] ;  /* 0x00000000fffff984 */ /* 0x000fe20000000800 */
[----:B------:R2:W-:Y:S06]  /*35d0*/  MEMBAR.ALL.CTA ;  /* 0x0000000000007992 */ /* 0x0005ec0000008000 */
[----:B--2---:R-:W2:Y:S01]  /*35e0*/  FENCE.VIEW.ASYNC.S ;  /* 0x00000000000073c6 */ /* 0x004ea20000000000 */
[----:B------:R-:W-:-:S04]  /*35f0*/  PRMT R0, RZ, 0x654, R0 ;  /* 0x00000654ff007816 */ /* 0x000fc80000000000 */
[----:B--2---:R2:W-:Y:S01]  /*3600*/  SYNCS.ARRIVE.TRANS64.RED.A1T0 RZ, [R0+URZ], RZ ;  /* 0x000000ff00ff79a7 */ /* 0x0045e200081004ff */
[----:B-1----:R-:W-:Y:S01]  /*3610*/  LOP3.LUT P1, RZ, R6, 0x1, RZ, 0xc0, !PT ;  /* 0x0000000106ff7812 */ /* 0x002fe2000782c0ff */
[----:B--2---:R-:W-:-:S12]  /*3620*/  BRA.U UP2, `(.L_x_69) ;  /* 0x0000000102cc7547 */ /* 0x004fd8000b800000 */
[----:B------:R-:W1:Y:S01]  /*3630*/  LDCU UR6, c[0x0][0x38c] ;  /* 0x00007180ff0677ac */ /* 0x000e620008000800 */
[----:B------:R-:W-:Y:S02]  /*3640*/  PLOP3.LUT P2, PT, PT, PT, PT, 0x80, 0x8 ;  /* 0x000000000008781c */ /* 0x000fe40003f4f070 */
[----:B------:R-:W-:Y:S01]  /*3650*/  SHF.L.U32 R5, R9, 0x1f, RZ ;  /* 0x0000001f09057819 */ /* 0x000fe200000006ff */
[----:B------:R-:W-:Y:S02]  /*3660*/  ULEA UR11, UR22, UR8, 0x3 ;  /* 0x00000008160b7291 */ /* 0x000fe4000f8e18ff */
[----:B-1----:R-:W-:-:S06]  /*3670*/  UISETP.GE.AND UP0, UPT, UR6, 0x1, UPT ;  /* 0x000000010600788c */ /* 0x002fcc000bf06270 */
[----:B------:R-:W-:-:S05]  /*3680*/  PLOP3.LUT P0, PT, PT, PT, UP0, 0x80, 0x8 ;  /* 0x000000000008781c */ /* 0x000fca0003f0f008 */
[----:B------:R-:W-:-:S08]  /*3690*/  @UP0 ULEA UR6, UR21, UR8, 0x3 ;  /* 0x0000000815060291 */ /* 0x000fd0000f8e18ff */
[----:B------:R-:W-:-:S04]  /*36a0*/  @P0 SHF.L.U32 R0, R2, 0x1f, RZ ;  /* 0x0000001f02000819 */ /* 0x000fc800000006ff */
[----:B------:R1:W2:Y:S01]  /*36b0*/  @P0 SYNCS.PHASECHK.TRANS64.TRYWAIT P2, [UR6], R0 ;  /* 0x00000000ff0005a7 */ /* 0x0002a20008041106 */
[----:B------:R-:W3:Y:S02]  /*36c0*/  SYNCS.PHASECHK.TRANS64.TRYWAIT P0, [UR11+0xc0], R5 ;  /* 0x0000c005ff0075a7 */ /* 0x000ee4000800110b */
[----:B-123--:R-:W-:Y:S05]  /*36d0*/  @!P0 BRA `(.L_x_70) ;  /* 0x00000048002c8947 */ /* 0x00efea0003800000 */
.L_x_146:
[----:B------:R-:W-:Y:S01]  /*36e0*/  UMOV UR19, UR20 ;  /* 0x0000001400137c82 */ /* 0x000fe20008000000 */
[----:B------:R-:W-:Y:S05]  /*36f0*/  BRA.U !UP0, `(.L_x_71) ;  /* 0x0000000108887547 */ /* 0x000fea000b800000 */
[----:B------:R-:W-:Y:S02]  /*3700*/  UIADD3 UR19, UPT, UPT, UR23, UR20, URZ ;  /* 0x0000001417137290 */ /* 0x000fe4000fffe0ff */
[----:B------:R-:W-:Y:S02]  /*3710*/  ULEA UR10, UR22, UR24, 0x6 ;  /* 0x00000018160a7291 */ /* 0x000fe4000f8e30ff */
[----:B------:R-:W-:Y:S01]  /*3720*/  UPLOP3.LUT UP3, UPT, UPT, UPT, UPT, 0x40, 0x4 ;  /* 0x000000000004789c */ /* 0x000fe20003f6e870 */
[----:B------:R-:W-:Y:S01]  /*3730*/  UMOV UR18, UR7 ;  /* 0x0000000700127c82 */ /* 0x000fe20008000000 */
[----:B------:R-:W-:-:S09]  /*3740*/  UMOV UR17, UR21 ;  /* 0x0000001500117c82 */ /* 0x000fd20008000000 */
.L_x_74:
[----:B--2---:R-:W-:Y:S01]  /*3750*/  ULEA UR9, UR17, UR8, 0x3 ;  /* 0x0000000811097291 */ /* 0x004fe2000f8e18ff */
[----:B---3--:R-:W-:Y:S11]  /*3760*/  @P2 BRA `(.L_x_72) ;  /* 0x00000000000c2947 */ /* 0x008ff60003800000 */
[----:B-1----:R-:W-:Y:S04]  /*3770*/  SHF.L.U32 R5, R2, 0x1f, RZ ;  /* 0x0000001f02057819 */ /* 0x002fe800000006ff */
[----:B------:R-:W1:Y:S02]  /*3780*/  SYNCS.PHASECHK.TRANS64.TRYWAIT P0, [UR9], R5 ;  /* 0x00000005ff0075a7 */ /* 0x000e640008001109 */
[----:B-1----:R-:W-:Y:S05]  /*3790*/  @!P0 BRA `(.L_x_73) ;  /* 0x0000004800148947 */ /* 0x002fea0003800000 */
.L_x_72:
[----:B------:R-:W-:Y:S01]  /*37a0*/  UISETP.NE.AND UP0, UPT, UR18, 0x1, UPT ;  /* 0x000000011200788c */ /* 0x000fe2000bf05270 */
[----:B------:R-:W-:Y:S01]  /*37b0*/  PLOP3.LUT P2, PT, PT, PT, PT, 0x80, 0x8 ;  /* 0x000000000008781c */ /* 0x000fe20003f4f070 */
[----:B------:R-:W-:Y:S02]  /*37c0*/  UIADD3 UR21, UPT, UPT, UR17, 0x1, URZ ;  /* 0x0000000111157890 */ /* 0x000fe4000fffe0ff */
[----:B------:R-:W-:Y:S02]  /*37d0*/  ULEA UR28, UR17, UR15, 0x7 ;  /* 0x0000000f111c7291 */ /* 0x000fe4000f8e38ff */
[----:B------:R-:W-:Y:S01]  /*37e0*/  UISETP.NE.AND UP1, UPT, UR21, 0x5, UPT ;  /* 0x000000051500788c */ /* 0x000fe2000bf25270 */
[----:B------:R-:W-:Y:S01]  /*37f0*/  PLOP3.LUT P0, PT, PT, PT, UP0, 0x80, 0x8 ;  /* 0x000000000008781c */ /* 0x000fe20003f0f008 */
[----:B------:R-:W-:Y:S02]  /*3800*/  ULEA UR30, UR17, UR14, 0x7 ;  /* 0x0000000e111e7291 */ /* 0x000fe4000f8e38ff */
[----:B------:R-:W-:Y:S02]  /*3810*/  USEL UR16, URZ, 0x1, UP1 ;  /* 0x00000001ff107887 */ /* 0x000fe40008800000 */
[----:B------:R-:W-:Y:S02]  /*3820*/  USEL UR21, UR21, URZ, UP1 ;  /* 0x000000ff15157287 */ /* 0x000fe40008800000 */
[----:B------:R-:W-:Y:S02]  /*3830*/  UIADD3 UR9, UPT, UPT, UR9, 0x28, URZ ;  /* 0x0000002809097890 */ /* 0x000fe4000fffe0ff */
[----:B------:R-:W-:Y:S01]  /*3840*/  @UP0 ULEA UR6, UR21, UR8, 0x3 ;  /* 0x0000000815060291 */ /* 0x000fe2000f8e18ff */
[----:B------:R-:W-:Y:S01]  /*3850*/  LOP3.LUT R2, R2, UR16, RZ, 0x3c, !PT ;  /* 0x0000001002027c12 */ /* 0x000fe2000f8e3cff */
[----:B------:R-:W-:Y:S01]  /*3860*/  UMOV UR29, 0xc0004010 ;  /* 0xc0004010001d7882 */ /* 0x000fe20000000000 */
[----:B------:R-:W-:Y:S01]  /*3870*/  UMOV UR31, 0xc0004010 ;  /* 0xc0004010001f7882 */ /* 0x000fe20000000000 */
[----:B------:R-:W-:Y:S01]  /*3880*/  UIADD3 UR20, UPT, UPT, UR20, 0x1, URZ ;  /* 0x0000000114147890 */ /* 0x000fe2000fffe0ff */
[----:B-1----:R-:W-:Y:S01]  /*3890*/  @P0 SHF.L.U32 R0, R2, 0x1f, RZ ;  /* 0x0000001f02000819 */ /* 0x002fe200000006ff */
[----:B------:R-:W-:Y:S02]  /*38a0*/  UIADD3 UR18, UPT, UPT, UR18, -0x1, URZ ;  /* 0xffffffff12127890 */ /* 0x000fe4000fffe0ff */
[----:B------:R-:W-:Y:S01]  /*38b0*/  UISETP.NE.AND UP0, UPT, UR20, UR19, UPT ;  /* 0x000000131400728c */ /* 0x000fe2000bf05270 */
[----:B------:R2:W3:Y:S01]  /*38c0*/  @P0 SYNCS.PHASECHK.TRANS64.TRYWAIT P2, [UR6], R0 ;  /* 0x00000000ff0005a7 */ /* 0x0004e20008041106 */
[----:B------:R2:W-:Y:S01]  /*38d0*/  UTCIMMA.2CTA gdesc[UR30], gdesc[UR28], tmem[UR10], tmem[UR26], idesc[UR27], UP3 ;  /* 0x00ff1a1c1e0075ea */ /* 0x0005e20009a0010a */
[----:B------:R-:W-:Y:S01]  /*38e0*/  UPLOP3.LUT UP3, UPT, UPT, UPT, UPT, 0x80, 0x8 ;  /* 0x000000000008789c */ /* 0x000fe20003f6f070 */
[----:B------:R2:W-:Y:S01]  /*38f0*/  UTCBAR.2CTA.MULTICAST [UR9], URZ, UR13 ;  /* 0x000000ff090073e9 */ /* 0x0005e2000820080d */
[----:B------:R-:W-:Y:S04]  /*3900*/  UMOV UR17, UR21 ;  /* 0x0000001500117c82 */ /* 0x000fe80008000000 */
[----:B------:R-:W-:Y:S05]  /*3910*/  BRA.U UP0, `(.L_x_74) ;  /* 0xfffffffd008c7547 */ /* 0x000fea000b83ffff */
.L_x_71:
[----:B------:R-:W-:Y:S01]  /*3920*/  UIADD3 UR11, UPT, UPT, UR11, 0xa0, URZ ;  /* 0x000000a00b0b7890 */ /* 0x000fe2000fffe0ff */
[----:B------:R-:W-:-:S08]  /*3930*/  UMOV UR20, UR19 ;  /* 0x0000001300147c82 */ /* 0x000fd00008000000 */
[----:B------:R4:W-:Y:S01]  /*3940*/  UTCBAR.2CTA.MULTICAST [UR11], URZ, UR12 ;  /* 0x000000ff0b0073e9 */ /* 0x0009e2000820080c */
[----:B------:R-:W-:Y:S02]  /*3950*/  NOP ;  /* 0x0000000000007918 */ /* 0x000fe40000000000 */
.L_x_69:
[----:B------:R-:W-:Y:S01]  /*3960*/  UIADD3 UR22, UPT, UPT, UR22, 0x1, URZ ;  /* 0x0000000116167890 */ /* 0x000fe2000fffe0ff */
[----:B------:R-:W-:-:S03]  /*3970*/  ISETP.NE.AND P0, PT, R8, 0x2, PT ;  /* 0x000000020800780c */ /* 0x000fc60003f05270 */
[----:B------:R-:W-:Y:S01]  /*3980*/  UISETP.NE.AND UP0, UPT, UR22, 0x4, UPT ;  /* 0x000000041600788c */ /* 0x000fe2000bf05270 */
[----:B-12---:R-:W-:Y:S02]  /*3990*/  SEL R0, RZ, 0x1, P0 ;  /* 0x00000001ff007807 */ /* 0x006fe40000000000 */
[----:B------:R-:W-:Y:S01]  /*39a0*/  SEL R8, R8, RZ, P0 ;  /* 0x000000ff08087207 */ /* 0x000fe20000000000 */
[----:B------:R-:W-:Y:S01]  /*39b0*/  USEL UR6, URZ, 0x1, UP0 ;  /* 0x00000001ff067887 */ /* 0x000fe20008000000 */
[----:B------:R-:W-:Y:S01]  /*39c0*/  LOP3.LUT R3, R3, R0, RZ, 0x3c, !PT ;  /* 0x0000000003037212 */ /* 0x000fe200078e3cff */
[----:B------:R-:W-:-:S04]  /*39d0*/  USEL UR22, UR22, URZ, UP0 ;  /* 0x000000ff16167287 */ /* 0x000fc80008000000 */
[----:B------:R-:W-:Y:S01]  /*39e0*/  LOP3.LUT R9, R9, UR6, RZ, 0x3c, !PT ;  /* 0x0000000609097c12 */ /* 0x000fe2000f8e3cff */
[----:B------:R-:W-:Y:S07]  /*39f0*/  @P1 BRA `(.L_x_75) ;  /* 0xfffffff800c41947 */ /* 0x000fee000383ffff */
[----:B------:R-:W1:Y:S01]  /*3a00*/  S2UR UR6, SR_CgaCtaId ;  /* 0x00000000000679c3 */ /* 0x000e620000008800 */
[----:B------:R-:W-:Y:S01]  /*3a10*/  ELECT P0, URZ, PT ;  /* 0x0000000000ff782f */ /* 0x000fe20003800000 */
[----:B------:R-:W-:Y:S01]  /*3a20*/  HFMA2 R0, -RZ, RZ, 0, 5.9604644775390625e-08 ;  /* 0x00000001ff007431 */ /* 0x000fe200000001ff */
[----:B------:R-:W-:-:S05]  /*3a30*/  UMOV UR7, 0x40 ;  /* 0x0000004000077882 */ /* 0x000fca0000000000 */
[----:B------:R-:W-:Y:S01]  /*3a40*/  UVIRTCOUNT.DEALLOC.SMPOOL 0x80 ;  /* 0x000000800000784c */ /* 0x000fe20000000000 */
[----:B------:R-:W-:Y:S02]  /*3a50*/  UISETP.NE.AND UP0, UPT, UR5, URZ, UPT ;  /* 0x000000ff0500728c */ /* 0x000fe4000bf05270 */
[----:B-1----:R-:W-:-:S09]  /*3a60*/  ULEA UR6, UR6, UR7, 0x18 ;  /* 0x0000000706067291 */ /* 0x002fd2000f8ec0ff */
[----:B------:R1:W-:Y:S01]  /*3a70*/  @P0 STS.U8 [UR6+0x1c], R0 ;  /* 0x00001c00ff000988 */ /* 0x0003e20008000006 */
[----:B------:R-:W-:Y:S05]  /*3a80*/  BRA.U UP0, `(.L_x_76) ;  /* 0x0000000100a07547 */ /* 0x000fea000b800000 */
[----:B------:R-:W-:Y:S01]  /*3a90*/  UIADD3 UR5, UPT, UPT, UR8, 0xc0, URZ ;  /* 0x000000c008057890 */ /* 0x000fe2000fffe0ff */
[----:B------:R-:W-:-:S03]  /*3aa0*/  SHF.L.U32 R3, R9, 0x1f, RZ ;  /* 0x0000001f09037819 */ /* 0x000fc600000006ff */
[----:B------:R-:W-:-:S09]  /*3ab0*/  ULEA UR7, UR22, UR5, 0x3 ;  /* 0x0000000516077291 */ /* 0x000fd2000f8e18ff */
[----:B------:R-:W2:Y:S02]  /*3ac0*/  SYNCS.PHASECHK.TRANS64.TRYWAIT P0, [UR7], R3 ;  /* 0x00000003ff0075a7 */ /* 0x000ea40008001107 */
[----:B--2---:R-:W-:Y:S05]  /*3ad0*/  @!P0 BRA `(.L_x_77) ;  /* 0x00000044005c8947 */ /* 0x004fea0003800000 */
.L_x_149:
        /* <DEDUP_REMOVED lines=9> */
.L_x_151:
        /* <DEDUP_REMOVED lines=9> */
.L_x_153:
[----:B------:R-:W-:-:S04]  /*3c00*/  UIADD3 UR9, UPT, UPT, UR9, 0x1, URZ ;  /* 0x0000000109097890 */ /* 0x000fc8000fffe0ff */
[----:B------:R-:W-:-:S04]  /*3c10*/  UISETP.NE.AND UP1, UPT, UR9, 0x4, UPT ;  /* 0x000000040900788c */ /* 0x000fc8000bf25270 */
[----:B------:R-:W-:Y:S02]  /*3c20*/  USEL UR7, URZ, 0x1, UP1 ;  /* 0x00000001ff077887 */ /* 0x000fe40008800000 */
[----:B------:R-:W-:-:S04]  /*3c30*/  USEL UR9, UR9, URZ, UP1 ;  /* 0x000000ff09097287 */ /* 0x000fc80008800000 */
[----:B------:R-:W-:Y:S01]  /*3c40*/  ULEA UR9, UR9, UR5, 0x3 ;  /* 0x0000000509097291 */ /* 0x000fe2000f8e18ff */
[----:B-1----:R-:W-:-:S04]  /*3c50*/  LOP3.LUT R3, R2, UR7, RZ, 0x3c, !PT ;  /* 0x0000000702037c12 */ /* 0x002fc8000f8e3cff */
[----:B------:R-:W-:Y:S01]  /*3c60*/  SHF.L.U32 R3, R3, 0x1f, RZ ;  /* 0x0000001f03037819 */ /* 0x000fe200000006ff */
[----:B------:R-:W-:-:S04]  /*3c70*/  IMAD.U32 R0, RZ, RZ, UR9 ;  /* 0x00000009ff007e24 */ /* 0x000fc8000f8e00ff */
[----:B------:R1:W2:Y:S03]  /*3c80*/  SYNCS.PHASECHK.TRANS64.TRYWAIT P0, [R0+URZ], R3 ;  /* 0x00000003000075a7 */ /* 0x0002a600080011ff */
[----:B--2---:R-:W-:Y:S05]  /*3c90*/  @!P0 NANOSLEEP.SYNCS 0x989680 ;  /* 0x009896800000895d */ /* 0x004fea0003900000 */
[----:B------:R-:W2:Y:S02]  /*3ca0*/  @!P0 SYNCS.PHASECHK.TRANS64 P0, [R0+URZ], R3 ;  /* 0x00000003000085a7 */ /* 0x000ea400080010ff */
[----:B--2---:R-:W-:Y:S05]  /*3cb0*/  @P0 BRA `(.L_x_80) ;  /* 0x0000000000200947 */ /* 0x004fea0003800000 */
.L_x_81:
[----:B--2---:R2:W1:Y:S02]  /*3cc0*/  SYNCS.PHASECHK.TRANS64.TRYWAIT P0, [R0+URZ], R3 ;  /* 0x00000003000075a7 */ /* 0x00446400080011ff */
[----:B-1----:R-:W-:Y:S05]  /*3cd0*/  @!P0 NANOSLEEP.SYNCS 0x989680 ;  /* 0x009896800000895d */ /* 0x002fea0003900000 */
[----:B------:R-:W1:Y:S02]  /*3ce0*/  @!P0 SYNCS.PHASECHK.TRANS64 P0, [R0+URZ], R3 ;  /* 0x00000003000085a7 */ /* 0x000e6400080010ff */
[----:B-1----:R-:W-:Y:S05]  /*3cf0*/  @!P0 BRA `(.L_x_81) ;  /* 0xfffffffc00f08947 */ /* 0x002fea000383ffff */
[----:B------:R-:W-:Y:S05]  /*3d00*/  BRA `(.L_x_80) ;  /* 0x00000000000c7947 */ /* 0x000fea0003800000 */
.L_x_76:
[----:B------:R-:W-:-:S04]  /*3d10*/  UIADD3 UR5, UPT, UPT, UR8, 0x100, URZ ;  /* 0x0000010008057890 */ /* 0x000fc8000fffe0ff */
[----:B------:R-:W-:-:S09]  /*3d20*/  UPRMT UR5, UR4, 0x654, UR5 ;  /* 0x0000065404057896 */ /* 0x000fd20008000005 */
[----:B------:R-:W-:Y:S03]  /*3d30*/  SYNCS.ARRIVE.TRANS64.RED.A1T0 RZ, [UR5], RZ ;  /* 0x000000ffffff79a7 */ /* 0x000fe60008100405 */
.L_x_80:
[----:B-12---:R-:W-:Y:S01]  /*3d40*/  SHF.L.U32 R3, RZ, 0x1f, RZ ;  /* 0x0000001fff037819 */ /* 0x006fe200000006ff */
[----:B------:R-:W-:Y:S01]  /*3d50*/  UIADD3 UR5, UPT, UPT, UR8, 0x100, URZ ;  /* 0x0000010008057890 */ /* 0x000fe2000fffe0ff */
[----:B------:R-:W-:Y:S02]  /*3d60*/  PLOP3.LUT P0, PT, PT, PT, UP0, 0x80, 0x8 ;  /* 0x000000000008781c */ /* 0x000fe40003f0f008 */
[----:B------:R-:W1:Y:S02]  /*3d70*/  SYNCS.PHASECHK.TRANS64.TRYWAIT P1, [UR8+0x100], R3 ;  /* 0x00010003ff0075a7 */ /* 0x000e640008021108 */
[----:B-1----:R-:W-:Y:S09]  /*3d80*/  @!P1 BRA `(.L_x_82) ;  /* 0x0000004000f89947 */ /* 0x002ff20003800000 */
.L_x_155:
[----:B------:R-:W-:Y:S01]  /*3d90*/  @!UP0 UPRMT UR5, UR4, 0x654, UR5 ;  /* 0x0000065404058896 */ /* 0x000fe20008000005 */
[----:B------:R-:W-:Y:S02]  /*3da0*/  UMOV UR8, 0xffff ;  /* 0x0000ffff00087882 */ /* 0x000fe40000000000 */
[----:B------:R-:W-:-:S06]  /*3db0*/  UMOV UR4, 0x1 ;  /* 0x0000000100047882 */ /* 0x000fcc0000000000 */
[----:B------:R-:W-:Y:S01]  /*3dc0*/  @!P0 SYNCS.ARRIVE.TRANS64.RED.A1T0 RZ, [UR5], RZ ;  /* 0x000000ffffff89a7 */ /* 0x000fe20008100405 */
[----:B------:R-:W-:Y:S01]  /*3dd0*/  NOP ;  /* 0x0000000000007918 */ /* 0x000fe20000000000 */
[----:B-1----:R-:W1:Y:S01]  /*3de0*/  LDS R0, [UR6+0x14] ;  /* 0x00001406ff007984 */ /* 0x002e620008000800 */
[----:B------:R-:W-:-:S04]  /*3df0*/  ULOP3.LUT UR5, UR24, 0xffff, URZ, 0xc0, !UPT ;  /* 0x0000ffff18057892 */ /* 0x000fc8000f8ec0ff */
[----:B------:R-:W-:-:S04]  /*3e00*/  USHF.R.U32.HI UR5, URZ, 0x5, UR5 ;  /* 0x00000005ff057899 */ /* 0x000fc80008011605 */
[----:B------:R-:W-:Y:S02]  /*3e10*/  USHF.L.U32 UR8, UR8, UR5, URZ ;  /* 0x0000000508087299 */ /* 0x000fe400080006ff */
[----:B------:R-:W-:-:S04]  /*3e20*/  USHF.L.U32 UR4, UR4, UR5, URZ ;  /* 0x0000000504047299 */ /* 0x000fc800080006ff */
[----:B-1----:R-:W-:-:S04]  /*3e30*/  LOP3.LUT R0, R0, UR8, RZ, 0xc0, !PT ;  /* 0x0000000800007c12 */ /* 0x002fc8000f8ec0ff */
[----:B------:R-:W-:-:S13]  /*3e40*/  ISETP.NE.AND P0, PT, R0, UR8, PT ;  /* 0x0000000800007c0c */ /* 0x000fda000bf05270 */
[----:B------:R-:W-:Y:S05]  /*3e50*/  @P0 BRA `(.L_x_83) ;  /* 0x0000000000580947 */ /* 0x000fea0003800000 */
[----:B------:R-:W1:Y:S02]  /*3e60*/  LDS R0, [UR6+0x18] ;  /* 0x00001806ff007984 */ /* 0x000e640008000800 */
[----:B-1----:R-:W-:-:S04]  /*3e70*/  LOP3.LUT R0, R0, UR4, RZ, 0xc0, !PT ;  /* 0x0000000400007c12 */ /* 0x002fc8000f8ec0ff */
[----:B------:R-:W-:-:S13]  /*3e80*/  ISETP.NE.AND P0, PT, R0, UR4, PT ;  /* 0x0000000400007c0c */ /* 0x000fda000bf05270 */
[----:B------:R-:W-:Y:S05]  /*3e90*/  @P0 BRA `(.L_x_84) ;  /* 0x00000000003c0947 */ /* 0x000fea0003800000 */
[----:B------:R-:W1:Y:S01]  /*3ea0*/  S2R R2, SR_LANEID ;  /* 0x0000000000027919 */ /* 0x000e620000000000 */
[----:B------:R-:W-:Y:S01]  /*3eb0*/  ULOP3.LUT UR8, URZ, UR8, URZ, 0x33, !UPT ;  /* 0x00000008ff087292 */ /* 0x000fe2000f8e33ff */
[----:B------:R-:W-:Y:S01]  /*3ec0*/  LOP3.LUT R4, RZ, UR4, RZ, 0x33, !PT ;  /* 0x00000004ff047c12 */ /* 0x000fe2000f8e33ff */
[----:B------:R-:W-:Y:S02]  /*3ed0*/  VOTEU.ANY UR7, UPT, PT ;  /* 0x0000000000077886 */ /* 0x000fe400038e0100 */
[----:B------:R-:W-:Y:S01]  /*3ee0*/  UFLO.U32 UR7, UR7 ;  /* 0x00000007000772bd */ /* 0x000fe200080e0000 */
[----:B------:R-:W2:Y:S01]  /*3ef0*/  REDUX UR4, R4 ;  /* 0x00000000040473c4 */ /* 0x000ea20000000000 */
[----:B------:R-:W-:-:S06]  /*3f00*/  IMAD.U32 R0, RZ, RZ, UR8 ;  /* 0x00000008ff007e24 */ /* 0x000fcc000f8e00ff */
[----:B------:R1:W-:Y:S01]  /*3f10*/  UTCATOMSWS.AND URZ, UR8 ;  /* 0x0000000800ff79e3 */ /* 0x0003e20008000000 */
[----:B------:R-:W3:Y:S01]  /*3f20*/  REDUX UR5, R0 ;  /* 0x00000000000573c4 */ /* 0x000ee20000000000 */
[----:B-1----:R-:W-:Y:S01]  /*3f30*/  ISETP.EQ.U32.AND P0, PT, R2, UR7, PT ;  /* 0x0000000702007c0c */ /* 0x002fe2000bf02070 */
[----:B--2---:R-:W-:Y:S01]  /*3f40*/  IMAD.U32 R2, RZ, RZ, UR4 ;  /* 0x00000004ff027e24 */ /* 0x004fe2000f8e00ff */
[----:B---3--:R-:W-:-:S11]  /*3f50*/  MOV R3, UR5 ;  /* 0x0000000500037c02 */ /* 0x008fd60008000f00 */
[----:B------:R1:W-:Y:S04]  /*3f60*/  @P0 ATOMS.AND RZ, [UR6+0x14], R3 ;  /* 0x00001403ffff098c */ /* 0x0003e8000a800006 */
[----:B------:R1:W-:Y:S01]  /*3f70*/  @P0 ATOMS.AND RZ, [UR6+0x18], R2 ;  /* 0x00001802ffff098c */ /* 0x0003e2000a800006 */
[----:B------:R-:W-:Y:S05]  /*3f80*/  BRA `(.L_x_85) ;  /* 0x0000000000147947 */ /* 0x000fea0003800000 */
.L_x_84:
[----:B------:R-:W-:Y:S02]  /*3f90*/  MOV R2, 0x3fb0 ;  /* 0x00003fb000027802 */ /* 0x000fe40000000f00 */
[----:B---345:R-:W-:Y:S05]  /*3fa0*/  CALL.REL.NOINC `($__internal_0_$__cuda_sm10x_tcgen05_guardrail_trap_col_being_dealloced_not_returned_by_alloc) ;  /* 0x00000044004c7944 */ /* 0x038fea0003c00000 */
[----:B------:R-:W-:Y:S05]  /*3fb0*/  BRA `(.L_x_85) ;  /* 0x0000000000087947 */ /* 0x000fea0003800000 */
.L_x_83:
[----:B------:R-:W-:Y:S02]  /*3fc0*/  MOV R2, 0x3fe0 ;  /* 0x00003fe000027802 */ /* 0x000fe40000000f00 */
[----:B---345:R-:W-:Y:S05]  /*3fd0*/  CALL.REL.NOINC `($__internal_2_$__cuda_sm10x_tcgen05_guardrail_trap_unallocated_columns_being_dealloced) ;  /* 0x0000004400587944 */ /* 0x038fea0003c00000 */
.L_x_85:
[----:B------:R-:W-:Y:S01]  /*3fe0*/  NOP ;  /* 0x0000000000007918 */ /* 0x000fe20000000000 */
[----:B----4-:R-:W-:Y:S05]  /*3ff0*/  EXIT ;  /* 0x000000000000794d */ /* 0x010fea0003800000 */
.L_x_56:
[----:B------:R-:W-:-:S09]  /*4000*/  UISETP.NE.OR UP5, UPT, UR10, 0x3, !UP5 ;  /* 0x000000030a00788c */ /* 0x000fd2000efa5670 */
[----:B------:R-:W-:Y:S05]  /*4010*/  BRA.U UP5, `(.L_x_86) ;  /* 0x0000000d05707547 */ /* 0x000fea000b800000 */
[----:B------:R-:W1:Y:S01]  /*4020*/  LDC R0, c[0x0][0xb30] ;  /* 0x0002cc00ff007b82 */ /* 0x000e620000000800 */
[----:B------:R-:W2:Y:S01]  /*4030*/  LDCU.64 UR8, c[0x0][0x888] ;  /* 0x00011100ff0877ac */ /* 0x000ea20008000a00 */
[----:B------:R-:W-:Y:S02]  /*4040*/  HFMA2 R29, -RZ, RZ, 0, 0 ;  /* 0x00000000ff1d7431 */ /* 0x000fe400000001ff */
[----:B------:R-:W-:Y:S01]  /*4050*/  IMAD.MOV.U32 R31, RZ, RZ, 0x1 ;  /* 0x00000001ff1f7424 */ /* 0x000fe200078e00ff */
[----:B------:R-:W-:Y:S01]  /*4060*/  MOV R23, 0x1000 ;  /* 0x0000100000177802 */ /* 0x000fe20000000f00 */
[----:B------:R-:W3:Y:S01]  /*4070*/  LDCU.64 UR4, c[0x0][0x890] ;  /* 0x00011200ff0477ac */ /* 0x000ee20008000a00 */
[----:B------:R-:W-:Y:S01]  /*4080*/  IMAD.MOV.U32 R30, RZ, RZ, RZ ;  /* 0x000000ffff1e7224 */ /* 0x000fe200078e00ff */
[----:B------:R-:W4:Y:S01]  /*4090*/  LDC R19, c[0x0][0x370] ;  /* 0x0000dc00ff137b82 */ /* 0x000f220000000800 */
[----:B------:R-:W-:Y:S01]  /*40a0*/  UMOV UR7, 0x400 ;  /* 0x0000040000077882 */ /* 0x000fe20000000000 */
[----:B------:R-:W-:-:S02]  /*40b0*/  UPLOP3.LUT UP1, UPT, UPT, UPT, UPT, 0x40, 0x4 ;  /* 0x000000000004789c */ /* 0x000fc40003f2e870 */
[----:B------:R-:W-:-:S04]  /*40c0*/  ULEA UR7, UR37, UR7, 0x18 ;  /* 0x0000000725077291 */ /* 0x000fc8000f8ec0ff */
[----:B------:R-:W4:Y:S01]  /*40d0*/  LDC R2, c[0x0][0xb0c] ;  /* 0x0002c300ff027b82 */ /* 0x000f220000000800 */
[----:B------:R-:W-:Y:S02]  /*40e0*/  UIADD3 UR13, UPT, UPT, UR7, 0x58, URZ ;  /* 0x00000058070d7890 */ /* 0x000fe4000fffe0ff */
[----:B--2---:R-:W-:Y:S02]  /*40f0*/  UISETP.NE.U32.AND UP3, UPT, UR8, URZ, UPT ;  /* 0x000000ff0800728c */ /* 0x004fe4000bf65070 */
[----:B------:R-:W-:Y:S02]  /*4100*/  UIADD3 UR25, UPT, UPT, UR7, 0x50, URZ ;  /* 0x0000005007197890 */ /* 0x000fe4000fffe0ff */
[----:B---3--:R-:W-:Y:S01]  /*4110*/  UISETP.NE.U32.AND UP4, UPT, UR4, URZ, UPT ;  /* 0x000000ff0400728c */ /* 0x008fe2000bf85070 */
[----:B------:R-:W2:Y:S01]  /*4120*/  LDC R18, c[0x0][0xb20] ;  /* 0x0002c800ff127b82 */ /* 0x000ea20000000800 */
[----:B-1----:R-:W-:Y:S01]  /*4130*/  ISETP.NE.AND P1, PT, R0, 0x1, PT ;  /* 0x000000010000780c */ /* 0x002fe20003f25270 */
[----:B------:R-:W-:-:S02]  /*4140*/  UISETP.NE.AND.EX UP3, UPT, UR9, URZ, UPT, UP3 ;  /* 0x000000ff0900728c */ /* 0x000fc4000bf65330 */
[----:B------:R-:W-:Y:S02]  /*4150*/  UPRMT UR13, UR37, 0x654, UR13 ;  /* 0x00000654250d7896 */ /* 0x000fe4000800000d */
[----:B------:R-:W-:Y:S02]  /*4160*/  UISETP.NE.AND.EX UP4, UPT, UR5, URZ, UPT, UP4 ;  /* 0x000000ff0500728c */ /* 0x000fe4000bf85340 */
[----:B------:R-:W1:Y:S08]  /*4170*/  LDC.64 R32, c[0x0][0x348] ;  /* 0x0000d200ff207b82 */ /* 0x000e700000000a00 */
[----:B------:R-:W3:Y:S08]  /*4180*/  LDC.64 R16, c[0x0][0xb10] ;  /* 0x0002c400ff107b82 */ /* 0x000ef00000000a00 */
[----:B------:R-:W1:Y:S08]  /*4190*/  LDC.64 R6, c[0x0][0xb18] ;  /* 0x0002c600ff067b82 */ /* 0x000e700000000a00 */
[----:B------:R-:W1:Y:S08]  /*41a0*/  LDC.64 R4, c[0x0][0xb28] ;  /* 0x0002ca00ff047b82 */ /* 0x000e700000000a00 */
[----:B--2-4-:R-:W1:Y:S02]  /*41b0*/  LDC R22, c[0x0][0x374] ;  /* 0x0000dd00ff167b82 */ /* 0x014e640000000800 */
.L_x_95:
[C---:B------:R-:W-:Y:S02]  /*41c0*/  LEA R0, R30.reuse, UR7, 0x3 ;  /* 0x000000071e007c11 */ /* 0x040fe4000f8e18ff */
[----:B------:R-:W-:Y:S02]  /*41d0*/  SHF.L.U32 R3, R29, 0x1f, RZ ;  /* 0x0000001f1d037819 */ /* 0x000fe400000006ff */
[----:B------:R-:W-:Y:S02]  /*41e0*/  LEA R24, R30, UR7, 0x4 ;  /* 0x000000071e187c11 */ /* 0x000fe4000f8e20ff */
[----:B--2---:R-:W2:Y:S02]  /*41f0*/  SYNCS.PHASECHK.TRANS64.TRYWAIT P0, [R0+URZ+0x80], R3 ;  /* 0x00008003000075a7 */ /* 0x004ea400080011ff */
[----:B--2---:R-:W-:Y:S05]  /*4200*/  @!P0 BRA `(.L_x_87) ;  /* 0x0000003c00f08947 */ /* 0x004fea0003800000 */
.L_x_156:
[----:B------:R-:W-:Y:S01]  /*4210*/  ISETP.GE.AND P0, PT, R40, 0x1, PT ;  /* 0x000000012800780c */ /* 0x000fe20003f06270 */
[----:B------:R-:W4:Y:S01]  /*4220*/  LDS.128 R24, [R24+0x110] ;  /* 0x0001100018187984 */ /* 0x000f220000000c00 */
[----:B--2---:R-:W-:Y:S01]  /*4230*/  VIADD R0, R0, 0x90 ;  /* 0x0000009000007836 */ /* 0x004fe20000000000 */
[----:B------:R-:W-:Y:S01]  /*4240*/  @!PT LDS RZ, [RZ] ;  /* 0x00000000fffff984 */ /* 0x000fe20000000800 */
[----:B------:R-:W-:Y:S01]  /*4250*/  @!PT LDS RZ, [RZ] ;  /* 0x00000000fffff984 */ /* 0x000fe20000000800 */
[----:B------:R-:W-:Y:S01]  /*4260*/  @!PT LDS RZ, [RZ] ;  /* 0x00000000fffff984 */ /* 0x000fe20000000800 */
[----:B------:R-:W-:Y:S01]  /*4270*/  @!PT LDS RZ, [RZ] ;  /* 0x00000000fffff984 */ /* 0x000fe20000000800 */
[----:B------:R2:W-:Y:S06]  /*4280*/  MEMBAR.ALL.CTA ;  /* 0x0000000000007992 */ /* 0x0005ec0000008000 */
[----:B--2---:R-:W2:Y:S01]  /*4290*/  FENCE.VIEW.ASYNC.S ;  /* 0x00000000000073c6 */ /* 0x004ea20000000000 */
[----:B------:R-:W-:Y:S04]  /*42a0*/  PRMT R0, RZ, 0x654, R0 ;  /* 0x00000654ff007816 */ /* 0x000fe80000000000 */
[----:B--2---:R2:W-:Y:S01]  /*42b0*/  SYNCS.ARRIVE.TRANS64.RED.A1T0 RZ, [R0+URZ], RZ ;  /* 0x000000ff00ff79a7 */ /* 0x0045e200081004ff */
[----:B----4-:R-:W-:Y:S11]  /*42c0*/  LOP3.LUT P3, RZ, R26, 0x1, RZ, 0xc0, !PT ;  /* 0x000000011aff7812 */ /* 0x010ff6000786c0ff */
[----:B------:R-:W-:Y:S02]  /*42d0*/  @!UPT UIADD3 URZ, UPT, UPT, URZ, URZ, URZ ;  /* 0x000000fffffff290 */ /* 0x000fe4000fffe0ff */
[----:B------:R-:W-:Y:S02]  /*42e0*/  @P3 MOV R13, R24 ;  /* 0x00000018000d3202 */ /* 0x000fe40000000f00 */
[----:B------:R-:W-:Y:S01]  /*42f0*/  @P3 LOP3.LUT R8, R25, 0xffff, RZ, 0xc0, !PT ;  /* 0x0000ffff19083812 */ /* 0x000fe200078ec0ff */
[----:B--2---:R-:W-:Y:S06]  /*4300*/  @!P0 BRA `(.L_x_88) ;  /* 0x0000000000a48947 */ /* 0x004fec0003800000 */
[----:B-1----:R-:W-:Y:S01]  /*4310*/  IMAD.HI.U32 R35, R22, R7, RZ ;  /* 0x0000000716237227 */ /* 0x002fe200078e00ff */
[----:B------:R-:W-:Y:S02]  /*4320*/  ISETP.NE.AND P0, PT, R6, 0x1, PT ;  /* 0x000000010600780c */ /* 0x000fe40003f05270 */
[----:B------:R-:W-:Y:S01]  /*4330*/  ISETP.NE.AND P2, PT, R40, 0x1, PT ;  /* 0x000000012800780c */ /* 0x000fe20003f45270 */
[----:B---3--:R-:W-:Y:S01]  /*4340*/  IMAD.HI.U32 R34, R19, R16, RZ ;  /* 0x0000001013227227 */ /* 0x008fe200078e00ff */
[----:B------:R-:W-:Y:S02]  /*4350*/  SHF.R.U32.HI R35, RZ, R18, R35 ;  /* 0x00000012ff237219 */ /* 0x000fe40000011623 */
[----:B------:R-:W-:Y:S01]  /*4360*/  ISETP.NE.AND P4, PT, R2, 0x1, PT ;  /* 0x000000010200780c */ /* 0x000fe20003f85270 */
[----:B------:R-:W-:Y:S01]  /*4370*/  IMAD.HI.U32 R36, R13, R16, RZ ;  /* 0x000000100d247227 */ /* 0x000fe200078e00ff */
[----:B------:R-:W-:Y:S02]  /*4380*/  SHF.R.U32.HI R34, RZ, R17, R34 ;  /* 0x00000011ff227219 */ /* 0x000fe40000011622 */
[----:B------:R-:W-:Y:S01]  /*4390*/  SEL R3, R22, R35, !P0 ;  /* 0x0000002316037207 */ /* 0x000fe20004000000 */
[C---:B------:R-:W-:Y:S01]  /*43a0*/  IMAD.HI.U32 R35, R8.reuse, R7, RZ ;  /* 0x0000000708237227 */ /* 0x040fe200078e00ff */
[----:B------:R-:W-:Y:S02]  /*43b0*/  SEL R11, R19, R34, !P4 ;  /* 0x00000022130b7207 */ /* 0x000fe40006000000 */
[----:B------:R-:W-:Y:S01]  /*43c0*/  SHF.R.U32.HI R36, RZ, R17, R36 ;  /* 0x00000011ff247219 */ /* 0x000fe20000011624 */
[----:B------:R-:W-:Y:S01]  /*43d0*/  IMAD.HI.U32 R38, R3, R4, RZ ;  /* 0x0000000403267227 */ /* 0x000fe200078e00ff */
[----:B------:R-:W-:Y:S03]  /*43e0*/  SHF.R.U32.HI R35, RZ, R18, R35 ;  /* 0x00000012ff237219 */ /* 0x000fe60000011623 */
[----:B------:R-:W-:Y:S01]  /*43f0*/  IMAD.HI.U32 R34, R11, R4, RZ ;  /* 0x000000040b227227 */ /* 0x000fe200078e00ff */
[----:B------:R-:W-:Y:S02]  /*4400*/  @P2 SHF.R.U32.HI R3, RZ, R5, R38 ;  /* 0x00000005ff032219 */ /* 0x000fe40000011626 */
[----:B------:R-:W-:Y:S02]  /*4410*/  SEL R9, R8, R35, !P0 ;  /* 0x0000002308097207 */ /* 0x000fe40004000000 */
[----:B------:R-:W-:Y:S01]  /*4420*/  @P2 SHF.R.U32.HI R11, RZ, R5, R34 ;  /* 0x00000005ff0b2219 */ /* 0x000fe20000011622 */
[C---:B------:R-:W-:Y:S01]  /*4430*/  IMAD R10, R40.reuse, R3, RZ ;  /* 0x00000003280a7224 */ /* 0x040fe200078e02ff */
[----:B------:R-:W-:Y:S01]  /*4440*/  SEL R3, R13, R36, !P4 ;  /* 0x000000240d037207 */ /* 0x000fe20006000000 */
[C---:B------:R-:W-:Y:S03]  /*4450*/  IMAD.HI.U32 R14, R9.reuse, R4, RZ ;  /* 0x00000004090e7227 */ /* 0x040fe600078e00ff */
[----:B------:R-:W-:Y:S01]  /*4460*/  ISETP.GE.AND P0, PT, R9, R10, PT ;  /* 0x0000000a0900720c */ /* 0x000fe20003f06270 */
[C---:B------:R-:W-:Y:S01]  /*4470*/  IMAD R12, R40.reuse, R11, RZ ;  /* 0x0000000b280c7224 */ /* 0x040fe200078e02ff */
[-C--:B------:R-:W-:Y:S04]  /*4480*/  SHF.R.U32.HI R14, RZ, R5.reuse, R14 ;  /* 0x00000005ff0e7219 */ /* 0x080fe8000001160e */
[----:B------:R-:W-:Y:S02]  /*4490*/  ISETP.GE.OR P0, PT, R3, R12, P0 ;  /* 0x0000000c0300720c */ /* 0x000fe40000706670 */
[----:B------:R-:W-:Y:S05]  /*44a0*/  SEL R15, R9, R14, !P2 ;  /* 0x0000000e090f7207 */ /* 0x000fea0005000000 */
[----:B------:R-:W-:Y:S04]  /*44b0*/  IMAD.MOV R14, RZ, RZ, -R15 ;  /* 0x000000ffff0e7224 */ /* 0x000fe800078e0a0f */
[----:B------:R-:W-:Y:S02]  /*44c0*/  IMAD R14, R40, R14, R9 ;  /* 0x0000000e280e7224 */ /* 0x000fe400078e0209 */
[C---:B------:R-:W-:Y:S05]  /*44d0*/  @!P0 IMAD.HI.U32 R10, R3.reuse, R4, RZ ;  /* 0x00000004030a8227 */ /* 0x040fea00078e00ff */
[----:B------:R-:W-:Y:S04]  /*44e0*/  @!P0 SHF.R.U32.HI R10, RZ, R5, R10 ;  /* 0x00000005ff0a8219 */ /* 0x000fe8000001160a */
[----:B------:R-:W-:Y:S01]  /*44f0*/  @!P0 SEL R0, R3, R10, !P2 ;  /* 0x0000000a03008207 */ /* 0x000fe20005000000 */
[----:B------:R-:W-:Y:S03]  /*4500*/  IMAD.MOV R10, RZ, RZ, -R3 ;  /* 0x000000ffff0a7224 */ /* 0x000fe600078e0a03 */
[----:B------:R-:W-:Y:S01]  /*4510*/  @!P0 IADD3 R15, PT, PT, R15, -R0, RZ ;  /* 0x800000000f0f8210 */ /* 0x000fe20007ffe0ff */
[----:B------:R-:W-:Y:S01]  /*4520*/  @!P0 IMAD R0, R11, R14, R0 ;  /* 0x0000000e0b008224 */ /* 0x000fe200078e0200 */
[----:B------:R-:W-:Y:S01]  /*4530*/  IADD3 R11, PT, PT, -R9, RZ, RZ ;  /* 0x000000ff090b7210 */ /* 0x000fe20007ffe1ff */
[----:B------:R-:W-:Y:S02]  /*4540*/  IMAD R13, R2, R10, R13 ;  /* 0x0000000a020d7224 */ /* 0x000fe400078e020d */
[----:B------:R-:W-:Y:S02]  /*4550*/  @!P0 IMAD R9, R15, R40, R3 ;  /* 0x000000280f098224 */ /* 0x000fe400078e0203 */
[----:B------:R-:W-:Y:S02]  /*4560*/  @!P0 IMAD.MOV.U32 R3, RZ, RZ, R0 ;  /* 0x000000ffff038224 */ /* 0x000fe400078e0000 */
[----:B------:R-:W-:Y:S02]  /*4570*/  IMAD R8, R6, R11, R8 ;  /* 0x0000000b06087224 */ /* 0x000fe400078e0208 */
[----:B------:R-:W-:Y:S02]  /*4580*/  IMAD R13, R3, R2, R13 ;  /* 0x00000002030d7224 */ /* 0x000fe400078e020d */
[----:B------:R-:W-:Y:S02]  /*4590*/  IMAD R8, R9, R6, R8 ;  /* 0x0000000609087224 */ /* 0x000fe400078e0208 */
.L_x_88:
[----:B------:R-:W-:Y:S05]  /*45a0*/  BRA.U UP1, `(.L_x_89) ;  /* 0x0000000101107547 */ /* 0x000fea000b800000 */
[----:B------:R-:W-:Y:S04]  /*45b0*/  MOV R0, UR6 ;  /* 0x0000000600007c02 */ /* 0x000fe80008000f00 */
[----:B------:R-:W-:Y:S04]  /*45c0*/  SHF.L.U32 R3, R0, 0x1f, RZ ;  /* 0x0000001f00037819 */ /* 0x000fe800000006ff */
[----:B------:R-:W2:Y:S02]  /*45d0*/  SYNCS.PHASECHK.TRANS64.TRYWAIT P0, [UR7+0x78], R3 ;  /* 0x00007803ff0075a7 */ /* 0x000ea40008001107 */
[----:B--2---:R-:W-:Y:S05]  /*45e0*/  @!P0 BRA `(.L_x_90) ;  /* 0x0000003c000c8947 */ /* 0x004fea0003800000 */
.L_x_89:
[----:B------:R-:W-:Y:S02]  /*45f0*/  R2UR UR26, R20 ;  /* 0x00000000141a72ca */ /* 0x000fe400000e0000 */
[----:B------:R-:W-:Y:S02]  /*4600*/  R2UR UR27, R21 ;  /* 0x00000000151b72ca */ /* 0x000fe400000e0000 */
[----:B------:R-:W-:Y:S02]  /*4610*/  ISETP.NE.U32.AND P2, PT, RZ, UR4, PT ;  /* 0x00000004ff007c0c */ /* 0x000fe4000bf45070 */
[----:B------:R-:W-:Y:S02]  /*4620*/  SHF.L.U32 R12, R31, 0x1f, RZ ;  /* 0x0000001f1f0c7819 */ /* 0x000fe400000006ff */
[----:B------:R-:W-:Y:S05]  /*4630*/  ISETP.NE.AND.EX P2, PT, RZ, UR5, PT, P2 ;  /* 0x00000005ff007c0c */ /* 0x000fea000bf45320 */
[----:B------:R-:W-:Y:S02]  /*4640*/  USHF.L.U32 UR26, UR26, 0x7, URZ ;  /* 0x000000071a1a7899 */ /* 0x000fe400080006ff */
[----:B------:R-:W-:Y:S01]  /*4650*/  USHF.L.U32 UR27, UR27, 0x6, URZ ;  /* 0x000000061b1b7899 */ /* 0x000fe200080006ff */
[----:B------:R-:W-:Y:S11]  /*4660*/  BRA.U !UP4, `(.L_x_91) ;  /* 0x000000010c347547 */ /* 0x000ff6000b800000 */
[----:B------:R-:W-:Y:S01]  /*4670*/  UPLOP3.LUT UP0, UPT, UPT, UPT, UP3, 0x80, 0x8 ;  /* 0x000000000008789c */ /* 0x000fe20003f0f030 */
[----:B--2---:R-:W-:Y:S02]  /*4680*/  HFMA2 R0, -RZ, RZ, 0, 5.9604644775390625e-08 ;  /* 0x00000001ff007431 */ /* 0x004fe400000001ff */
[----:B------:R-:W-:Y:S03]  /*4690*/  IMAD.MOV.U32 R91, RZ, RZ, 0x1 ;  /* 0x00000001ff5b7424 */ /* 0x000fe600078e00ff */
[----:B------:R-:W-:Y:S05]  /*46a0*/  PLOP3.LUT P0, PT, PT, PT, UP0, 0x80, 0x8 ;  /* 0x000000000008781c */ /* 0x000fea0003f0f008 */
[----:B------:R-:W2:Y:S01]  /*46b0*/  @UP0 LDCU.64 UR10, c[0x0][0x888] ;  /* 0x00011100ff0a07ac */ /* 0x000ea20008000a00 */
[----:B------:R-:W-:Y:S07]  /*46c0*/  @UP0 UIMAD UR8, UR36, UR4, URZ ;  /* 0x00000004240802a4 */ /* 0x000fee000f8e02ff */
[----:B------:R-:W-:Y:S01]  /*46d0*/  @!P0 PRMT R91, R0, 0x7610, R91 ;  /* 0x00007610005b8816 */ /* 0x000fe2000000005b */
[----:B--2---:R-:W-:Y:S03]  /*46e0*/  @UP0 UIMAD.WIDE UR10, UR8, 0x4, UR10 ;  /* 0x00000004080a08a5 */ /* 0x004fe6000f8e020a */
[----:B------:R-:W2:Y:S03]  /*46f0*/  @!UP0 LDCU UR8, c[0x0][0x880] ;  /* 0x00011000ff0887ac */ /* 0x000ea60008000800 */
[----:B------:R-:W-:Y:S01]  /*4700*/  IMAD.U32 R10, RZ, RZ, UR10 ;  /* 0x0000000aff0a7e24 */ /* 0x000fe2000f8e00ff */
[----:B------:R-:W-:Y:S05]  /*4710*/  MOV R11, UR11 ;  /* 0x0000000b000b7c02 */ /* 0x000fea0008000f00 */
[----:B-----5:R4:W5:Y:S02]  /*4720*/  @P0 LDG.E R50, desc[UR46][R10.64] ;  /* 0x0000002e0a320981 */ /* 0x020964000c1e1900 */
[----:B--2-4-:R-:W-:Y:S07]  /*4730*/  @!P0 IMAD.U32 R50, RZ, RZ, UR8 ;  /* 0x00000008ff328e24 */ /* 0x014fee000f8e00ff */
.L_x_91:
[----:B-----5:R-:W-:Y:S01]  /*4740*/  @!P2 ISETP.EQ.AND P0, PT, R50, RZ, PT ;  /* 0x000000ff3200a20c */ /* 0x020fe20003f02270 */
[----:B------:R-:W-:Y:S01]  /*4750*/  @!UPT UIADD3 URZ, UPT, UPT, URZ, URZ, URZ ;  /* 0x000000fffffff290 */ /* 0x000fe2000fffe0ff */
[----:B------:R-:W-:Y:S11]  /*4760*/  @!P2 BRA `(.L_x_92) ;  /* 0x000000000014a947 */ /* 0x000ff60003800000 */
[----:B------:R-:W-:Y:S02]  /*4770*/  LOP3.LUT P2, RZ, R91, 0xff, RZ, 0xc0, !PT ;  /* 0x000000ff5bff7812 */ /* 0x000fe4000784c0ff */
[----:B------:R-:W-:Y:S04]  /*4780*/  PLOP3.LUT P0, PT, PT, PT, UP0, 0x80, 0x8 ;  /* 0x000000000008781c */ /* 0x000fe80003f0f008 */
[----:B------:R-:W-:Y:S07]  /*4790*/  PLOP3.LUT P0, PT, P0, PT, PT, 0x8, 0x80 ;  /* 0x000000000080781c */ /* 0x000fee000070e170 */
[----:B------:R-:W-:Y:S11]  /*47a0*/  @P2 ISETP.EQ.AND P0, PT, R50, RZ, PT ;  /* 0x000000ff3200220c */ /* 0x000ff60003f02270 */
[----:B------:R-:W-:Y:S02]  /*47b0*/  @!UPT UIADD3 URZ, UPT, UPT, URZ, URZ, URZ ;  /* 0x000000fffffff290 */ /* 0x000fe4000fffe0ff */
.L_x_92:
[----:B------:R-:W4:Y:S01]  /*47c0*/  SYNCS.PHASECHK.TRANS64.TRYWAIT P2, [UR7+0x60], R12 ;  /* 0x0000600cff0075a7 */ /* 0x000f220008041107 */
[----:B------:R-:W-:Y:S04]  /*47d0*/  ELECT P4, URZ, PT ;  /* 0x0000000000ff782f */ /* 0x000fe80003880000 */
[----:B------:R-:W-:Y:S11]  /*47e0*/  PLOP3.LUT P4, PT, P0, P4, PT, 0xf2, 0x2f ;  /* 0x00000000002f781c */ /* 0x000ff60000789e72 */
[----:B------:R-:W-:Y:S02]  /*47f0*/  @!UPT UIADD3 URZ, UPT, UPT, URZ, URZ, URZ ;  /* 0x000000fffffff290 */ /* 0x000fe4000fffe0ff */
[----:B-1----:R-:W-:Y:S05]  /*4800*/  @!P4 IADD3 R21, P0, PT, R32, 0x580, RZ ;  /* 0x000005802015c810 */ /* 0x002fea0007f1e0ff */
[----:B------:R-:W-:Y:S01]  /*4810*/  @!P4 IMAD.X R20, RZ, RZ, R33, P0 ;  /* 0x000000ffff14c224 */ /* 0x000fe200000e0621 */
[----:B----4-:R-:W-:Y:S07]  /*4820*/  @!P2 BRA `(.L_x_93) ;  /* 0x000000380094a947 */ /* 0x010fee0003800000 */
.L_x_159:
[----:B------:R-:W4:Y:S01]  /*4830*/  LDC.64 R14, c[0x0][0xb10] ;  /* 0x0002c400ff0e7b82 */ /* 0x000f220000000a00 */
[----:B------:R-:W-:Y:S01]  /*4840*/  @!P4 R2UR UR9, R21 ;  /* 0x000000001509c2ca */ /* 0x000fe200000e0000 */
[----:B------:R-:W-:Y:S01]  /*4850*/  VOTEU.ALL UP1, P4 ;  /* 0x0000000000ff7886 */ /* 0x000fe20002020000 */
[----:B------:R-:W-:Y:S01]  /*4860*/  @!P4 R2UR UR8, R20 ;  /* 0x000000001408c2ca */ /* 0x000fe200000e0000 */
[----:B------:R-:W-:Y:S01]  /*4870*/  VOTEU.ALL UP2, P4 ;  /* 0x0000000000ff7886 */ /* 0x000fe20002040000 */
[----:B------:R-:W-:Y:S03]  /*4880*/  UMOV UR16, 0x0 ;  /* 0x0000000000107882 */ /* 0x000fe60000000000 */
[----:B------:R-:W5:Y:S01]  /*4890*/  LDC.64 R10, c[0x0][0xb18] ;  /* 0x0002c600ff0a7b82 */ /* 0x000f620000000a00 */
[----:B------:R-:W-:Y:S01]  /*48a0*/  @!UP1 UIADD3 UR24, UPT, UPT, UR7, 0x200, URZ ;  /* 0x0000020007189890 */ /* 0x000fe2000fffe0ff */
[----:B------:R-:W-:Y:S01]  /*48b0*/  @P3 SHF.R.U32.HI R28, RZ, 0x10, R25 ;  /* 0x00000010ff1c3819 */ /* 0x000fe20000011619 */
[----:B------:R-:W-:Y:S01]  /*48c0*/  UMOV UR17, 0x10000000 ;  /* 0x1000000000117882 */ /* 0x000fe20000000000 */
[----:B------:R-:W-:Y:S01]  /*48d0*/  UMOV UR28, UR36 ;  /* 0x00000024001c7c82 */ /* 0x000fe20008000000 */
[----:B------:R-:W-:Y:S03]  /*48e0*/  @!UP1 UIADD3 UR10, UPT, UPT, UR26, 0x40, URZ ;  /* 0x000000401a0a9890 */ /* 0x000fe6000fffe0ff */
[----:B--2---:R-:W2:Y:S01]  /*48f0*/  @!P1 LDC R0, c[0x0][0xb20] ;  /* 0x0002c800ff009b82 */ /* 0x004ea20000000800 */
[----:B------:R-:W-:Y:S01]  /*4900*/  UMOV UR11, UR27 ;  /* 0x0000001b000b7c82 */ /* 0x000fe20008000000 */
[----:B------:R-:W-:Y:S01]  /*4910*/  IMAD.U32 R20, RZ, RZ, UR9 ;  /* 0x00000009ff147e24 */ /* 0x000fe2000f8e00ff */
[----:B------:R-:W-:Y:S05]  /*4920*/  UMOV UR9, UR25 ;  /* 0x0000001900097c82 */ /* 0x000fea0008000000 */
[----:B-1----:R-:W1:Y:S01]  /*4930*/  @!P1 LDC R3, c[0x0][0xb0c] ;  /* 0x0002c300ff039b82 */ /* 0x002e620000000800 */
[----:B------:R-:W-:Y:S01]  /*4940*/  IMAD.U32 R21, RZ, RZ, UR8 ;  /* 0x00000008ff157e24 */ /* 0x000fe2000f8e00ff */
[----:B------:R-:W-:Y:S01]  /*4950*/  @!UP1 UIADD3 UR8, UPT, UPT, UR7, 0xa00, URZ ;  /* 0x00000a0007089890 */ /* 0x000fe2000fffe0ff */
[----:B------:R-:W-:Y:S01]  /*4960*/  @!P4 R2UR UR18, R20 ;  /* 0x000000001412c2ca */ /* 0x000fe200000e0000 */
[----:B------:R-:W-:Y:S01]  /*4970*/  VOTEU.ALL UP1, P4 ;  /* 0x0000000000ff7886 */ /* 0x000fe20002020000 */
[----:B------:R-:W-:Y:S01]  /*4980*/  @!P4 IMAD.MOV.U32 R20, RZ, RZ, 0x1000 ;  /* 0x00001000ff14c424 */ /* 0x000fe200078e00ff */
[----:B------:R-:W-:Y:S01]  /*4990*/  @!P4 R2UR UR19, R21 ;  /* 0x000000001513c2ca */ /* 0x000fe200000e0000 */
[----:B------:R-:W-:Y:S01]  /*49a0*/  UMOV UR12, UR36 ;  /* 0x00000024000c7c82 */ /* 0x000fe20008000000 */
[----:B------:R-:W-:Y:S01]  /*49b0*/  UPRMT UR14, UR37, 0x654, UR25 ;  /* 0x00000654250e7896 */ /* 0x000fe20008000019 */
[----:B------:R-:W-:Y:S10]  /*49c0*/  VIADD R30, R30, 0x1 ;  /* 0x000000011e1e7836 */ /* 0x000ff40000000000 */
[----:B------:R1:W-:Y:S02]  /*49d0*/  @!UP2 UTMALDG.3D [UR24], [UR18], desc[UR16] ;  /* 0x000010181200a5b4 */ /* 0x0003e40008011000 */
[----:B-1----:R-:W-:Y:S01]  /*49e0*/  @!P1 ISETP.NE.AND P2, PT, R3, 0x1, PT ;  /* 0x000000010300980c */ /* 0x002fe20003f45270 */
[C---:B----4-:R-:W-:Y:S01]  /*49f0*/  @!P1 IMAD.HI.U32 R14, R13.reuse, R14, RZ ;  /* 0x0000000e0d0e9227 */ /* 0x050fe200078e00ff */
[----:B-----5:R-:W-:Y:S01]  /*4a00*/  @!P1 ISETP.NE.AND P0, PT, R10, 0x1, PT ;  /* 0x000000010a00980c */ /* 0x020fe20003f05270 */
[----:B------:R1:W-:Y:S01]  /*4a10*/  @!UP1 UTMALDG.3D [UR8], [UR18], desc[UR16] ;  /* 0x00001008120095b4 */ /* 0x0003e20008011000 */
[----:B------:R1:W-:Y:S01]  /*4a20*/  @!P4 SYNCS.ARRIVE.TRANS64.RED.A0TR RZ, [UR7+0x50], R20 ;  /* 0x00005014ffffc9a7 */ /* 0x0003e20008300407 */
[C---:B------:R-:W-:Y:S01]  /*4a30*/  @!P1 IMAD.HI.U32 R11, R8.reuse, R11, RZ ;  /* 0x0000000b080b9227 */ /* 0x040fe200078e00ff */
[----:B------:R-:W-:Y:S04]  /*4a40*/  @!P1 SHF.R.U32.HI R14, RZ, R15, R14 ;  /* 0x0000000fff0e9219 */ /* 0x000fe8000001160e */
[----:B--2---:R-:W-:Y:S02]  /*4a50*/  @!P1 SHF.R.U32.HI R9, RZ, R0, R11 ;  /* 0x00000000ff099219 */ /* 0x004fe4000001160b */
[----:B------:R-:W-:Y:S02]  /*4a60*/  @!P1 SEL R14, R13, R14, !P2 ;  /* 0x0000000e0d0e9207 */ /* 0x000fe40005000000 */
[----:B------:R-:W-:Y:S05]  /*4a70*/  @!P1 SEL R9, R8, R9, !P0 ;  /* 0x0000000908099207 */ /* 0x000fea0004000000 */
[----:B------:R-:W-:Y:S01]  /*4a80*/  @!P1 IMAD.IADD R0, R9, 0x1, -R14 ;  /* 0x0000000109009824 */ /* 0x000fe200078e0a0e */
[----:B------:R-:W-:Y:S01]  /*4a90*/  SYNCS.ARRIVE.TRANS64.RED.A1T0 RZ, [UR14], RZ ;  /* 0x000000ffffff79a7 */ /* 0x000fe2000810040e */
[----:B------:R-:W-:Y:S02]  /*4aa0*/  @!P1 IMAD.IADD R9, R14, 0x1, -R9 ;  /* 0x000000010e099824 */ /* 0x000fe400078e0a09 */
[----:B------:R-:W-:Y:S02]  /*4ab0*/  @!P1 IMAD R13, R0, R3, R13 ;  /* 0x00000003000d9224 */ /* 0x000fe400078e020d */
[----:B------:R-:W-:Y:S01]  /*4ac0*/  @!P1 IMAD R8, R9, R10, R8 ;  /* 0x0000000a09089224 */ /* 0x000fe200078e0208 */
[----:B------:R-:W2:Y:S02]  /*4ad0*/  SYNCS.PHASECHK.TRANS64.TRYWAIT P5, [UR7+0x68], R12 ;  /* 0x0000680cff0075a7 */ /* 0x000ea400080a1107 */
[----:B-12---:R-:W-:Y:S05]  /*4ae0*/  @!P5 BRA `(.L_x_94) ;  /* 0x0000003400fcd947 */ /* 0x006fea0003800000 */
.L_x_161:
[----:B-1----:R-:W-:Y:S01]  /*4af0*/  @!P4 IADD3 R3, P0, PT, R32, 0x580, RZ ;  /* 0x000005802003c810 */ /* 0x002fe20007f1e0ff */
[----:B------:R-:W-:Y:S01]  /*4b00*/  VOTEU.ALL UP1, P4 ;  /* 0x0000000000ff7886 */ /* 0x000fe20002020000 */
[----:B------:R-:W-:Y:S01]  /*4b10*/  VOTEU.ALL UP2, P4 ;  /* 0x0000000000ff7886 */ /* 0x000fe20002040000 */
[----:B------:R-:W-:Y:S01]  /*4b20*/  UMOV UR14, 0x0 ;  /* 0x00000000000e7882 */ /* 0x000fe20000000000 */
[----:B------:R-:W-:Y:S01]  /*4b30*/  @!P4 R2UR UR9, R3 ;  /* 0x000000000309c2ca */ /* 0x000fe200000e0000 */
[----:B------:R-:W-:Y:S01]  /*4b40*/  @!P4 IMAD.X R0, RZ, RZ, R33, P0 ;  /* 0x000000ffff00c224 */ /* 0x000fe200000e0621 */
[----:B------:R-:W-:Y:S01]  /*4b50*/  @!UP1 UIADD3 UR17, UPT, UPT, UR7, 0x58, URZ ;  /* 0x0000005807119890 */ /* 0x000fe2000fffe0ff */
[----:B------:R-:W-:Y:S01]  /*4b60*/  ISETP.NE.AND P0, PT, R30, 0x2, PT ;  /* 0x000000021e00780c */ /* 0x000fe20003f05270 */
[----:B------:R-:W-:Y:S01]  /*4b70*/  @!UP1 UIADD3 UR18, UPT, UPT, UR26, 0x20, URZ ;  /* 0x000000201a129890 */ /* 0x000fe2000fffe0ff */
[----:B------:R-:W-:Y:S01]  /*4b80*/  LOP3.LUT R31, R31, 0x1, RZ, 0x3c, !PT ;  /* 0x000000011f1f7812 */ /* 0x000fe200078e3cff */
[----:B------:R-:W-:Y:S01]  /*4b90*/  @!UP1 UIADD3 UR16, UPT, UPT, UR7, 0x1200, URZ ;  /* 0x0000120007109890 */ /* 0x000fe2000fffe0ff */
[----:B------:R-:W-:Y:S01]  /*4ba0*/  @!P4 R2UR UR8, R0 ;  /* 0x000000000008c2ca */ /* 0x000fe200000e0000 */
[----:B------:R-:W-:Y:S01]  /*4bb0*/  UMOV UR15, 0x10000000 ;  /* 0x10000000000f7882 */ /* 0x000fe20000000000 */
[----:B------:R-:W-:Y:S01]  /*4bc0*/  UMOV UR19, UR27 ;  /* 0x0000001b00137c82 */ /* 0x000fe20008000000 */
[----:B------:R-:W-:Y:S01]  /*4bd0*/  UMOV UR20, UR36 ;  /* 0x0000002400147c82 */ /* 0x000fe20008000000 */
[----:B------:R-:W-:Y:S01]  /*4be0*/  @!UP1 UIADD3 UR10, UPT, UPT, UR26, 0x60, URZ ;  /* 0x000000601a0a9890 */ /* 0x000fe2000fffe0ff */
[----:B------:R-:W-:Y:S01]  /*4bf0*/  SEL R0, RZ, 0x1, P0 ;  /* 0x00000001ff007807 */ /* 0x000fe20000000000 */
[----:B------:R-:W-:Y:S01]  /*4c00*/  IMAD.U32 R10, RZ, RZ, UR9 ;  /* 0x00000009ff0a7e24 */ /* 0x000fe2000f8e00ff */
[----:B------:R-:W-:Y:S01]  /*4c10*/  UMOV UR11, UR27 ;  /* 0x0000001b000b7c82 */ /* 0x000fe20008000000 */
[----:B------:R-:W-:Y:S01]  /*4c20*/  UMOV UR12, UR36 ;  /* 0x00000024000c7c82 */ /* 0x000fe20008000000 */
[----:B------:R-:W-:Y:S01]  /*4c30*/  UMOV UR9, UR17 ;  /* 0x0000001100097c82 */ /* 0x000fe20008000000 */
[----:B------:R-:W-:Y:S01]  /*4c40*/  @P3 R2UR UR36, R28 ;  /* 0x000000001c2432ca */ /* 0x000fe200000e0000 */
[----:B------:R-:W-:Y:S01]  /*4c50*/  IMAD.IADD R20, R8, 0x1, R83 ;  /* 0x0000000108147824 */ /* 0x000fe200078e0253 */
[----:B------:R-:W-:Y:S01]  /*4c60*/  @!P4 R2UR UR22, R10 ;  /* 0x000000000a16c2ca */ /* 0x000fe200000e0000 */
[----:B------:R-:W-:Y:S01]  /*4c70*/  IMAD.U32 R11, RZ, RZ, UR8 ;  /* 0x00000008ff0b7e24 */ /* 0x000fe2000f8e00ff */
[----:B------:R-:W-:Y:S01]  /*4c80*/  @!UP1 UIADD3 UR8, UPT, UPT, UR7, 0x1a00, URZ ;  /* 0x00001a0007089890 */ /* 0x000fe2000fffe0ff */
[----:B------:R-:W-:Y:S01]  /*4c90*/  LOP3.LUT R29, R29, R0, RZ, 0x3c, !PT ;  /* 0x000000001d1d7212 */ /* 0x000fe200078e3cff */
[----:B------:R-:W-:Y:S01]  /*4ca0*/  VOTEU.ALL UP1, P4 ;  /* 0x0000000000ff7886 */ /* 0x000fe20002020000 */
[----:B------:R-:W-:Y:S01]  /*4cb0*/  IMAD.IADD R21, R13, 0x1, R90 ;  /* 0x000000010d157824 */ /* 0x000fe200078e025a */
[----:B------:R-:W-:Y:S02]  /*4cc0*/  @!P4 R2UR UR23, R11 ;  /* 0x000000000b17c2ca */ /* 0x000fe400000e0000 */
[----:B------:R-:W-:Y:S11]  /*4cd0*/  SEL R30, R30, RZ, P0 ;  /* 0x000000ff1e1e7207 */ /* 0x000ff60000000000 */
[----:B------:R2:W-:Y:S01]  /*4ce0*/  @!UP2 UTMALDG.3D [UR16], [UR22], desc[UR14] ;  /* 0x00000e101600a5b4 */ /* 0x0005e20008011000 */
[----:B------:R2:W-:Y:S01]  /*4cf0*/  @!UP1 UTMALDG.3D [UR8], [UR22], desc[UR14] ;  /* 0x00000e08160095b4 */ /* 0x0005e20008011000 */
[----:B------:R2:W-:Y:S01]  /*4d00*/  @!P4 SYNCS.ARRIVE.TRANS64.RED.A0TR RZ, [UR7+0x58], R23 ;  /* 0x00005817ffffc9a7 */ /* 0x0005e20008300407 */
[----:B------:R-:W-:Y:S01]  /*4d10*/  UPLOP3.LUT UP1, UPT, UPT, UPT, UPT, 0x80, 0x8 ;  /* 0x000000000008789c */ /* 0x000fe20003f2f070 */
[----:B------:R-:W-:Y:S01]  /*4d20*/  SYNCS.ARRIVE.TRANS64.RED.A1T0 RZ, [UR13], RZ ;  /* 0x000000ffffff79a7 */ /* 0x000fe2000810040d */
[----:B------:R-:W-:Y:S09]  /*4d30*/  @P3 BRA `(.L_x_95) ;  /* 0xfffffff400203947 */ /* 0x000ff2000383ffff */
[----:B------:R-:W-:-:S04]  /*4d40*/  SHF.L.U32 R3, R31, 0x1f, RZ ;  /* 0x0000001f1f037819 */ /* 0x000fc800000006ff */
[----:B------:R-:W1:Y:S02]  /*4d50*/  SYNCS.PHASECHK.TRANS64.TRYWAIT P0, [UR7+0x60], R3 ;  /* 0x00006003ff0075a7 */ /* 0x000e640008001107 */
[----:B-1----:R-:W-:Y:S05]  /*4d60*/  @!P0 BRA `(.L_x_96) ;  /* 0x0000003400748947 */ /* 0x002fea0003800000 */
.L_x_163:
[----:B-1----:R-:W-:-:S07]  /*4d70*/  MOV R0, UR7 ;  /* 0x0000000700007c02 */ /* 0x002fce0008000f00 */
.L_x_97:
[----:B-1----:R-:W-:-:S04]  /*4d80*/  SHF.L.U32 R3, R31, 0x1f, RZ ;  /* 0x0000001f1f037819 */ /* 0x002fc800000006ff */
[----:B------:R1:W4:Y:S03]  /*4d90*/  SYNCS.PHASECHK.TRANS64.TRYWAIT P0, [R0+URZ+0x68], R3 ;  /* 0x00006803000075a7 */ /* 0x00032600080011ff */
[----:B----4-:R-:W-:Y:S05]  /*4da0*/  @!P0 NANOSLEEP.SYNCS 0x989680 ;  /* 0x009896800000895d */ /* 0x010fea0003900000 */
[----:B------:R-:W4:Y:S02]  /*4db0*/  @!P0 SYNCS.PHASECHK.TRANS64 P0, [R0+URZ+0x68], R3 ;  /* 0x00006803000085a7 */ /* 0x000f2400080010ff */
[----:B--2-4-:R-:W-:Y:S05]  /*4dc0*/  @P0 EXIT ;  /* 0x000000000000094d */ /* 0x014fea0003800000 */
[----:B------:R-:W-:Y:S05]  /*4dd0*/  BRA `(.L_x_97) ;  /* 0xfffffffc00e87947 */ /* 0x000fea000383ffff */
.L_x_86:
[----:B------:R-:W-:-:S06]  /*4de0*/  UISETP.GE.AND UP1, UPT, UR10, 0x4, UPT ;  /* 0x000000040a00788c */ /* 0x000fcc000bf26270 */
[----:B------:R-:W-:-:S13]  /*4df0*/  PLOP3.LUT P0, PT, PT, PT, UP1, 0x80, 0x8 ;  /* 0x000000000008781c */ /* 0x000fda0003f0f018 */
[----:B------:R-:W-:Y:S05]  /*4e00*/  @!P0 EXIT ;  /* 0x000000000000894d */ /* 0x000fea0003800000 */
[----:B------:R-:W-:Y:S01]  /*4e10*/  BAR.SYNC.DEFER_BLOCKING 0x6, 0xa0 ;  /* 0x0182800000007b1d */ /* 0x000fe20000010000 */
[C---:B------:R-:W-:Y:S01]  /*4e20*/  IMAD.SHL.U32 R96, R108.reuse, 0x20, RZ ;  /* 0x000000206c607824 */ /* 0x040fe200078e00ff */
[----:B------:R-:W-:Y:S01]  /*4e30*/  CS2R R104, SRZ ;  /* 0x0000000000687805 */ /* 0x000fe2000001ff00 */
[C---:B------:R-:W-:Y:S02]  /*4e40*/  IMAD.SHL.U32 R4, R97.reuse, 0x200000, RZ ;  /* 0x0020000061047824 */ /* 0x040fe400078e00ff */
[C---:B------:R-:W-:Y:S01]  /*4e50*/  IMAD.SHL.U32 R2, R108.reuse, 0x4, RZ ;  /* 0x000000046c027824 */ /* 0x040fe200078e00ff */
[----:B------:R-:W-:Y:S02]  /*4e60*/  UMOV UR49, 0x400 ;  /* 0x0000040000317882 */ /* 0x000fe40000000000 */
[----:B------:R-:W1:Y:S01]  /*4e70*/  LDC R93, c[0x0][0x370] ;  /* 0x0000dc00ff5d7b82 */ /* 0x000e620000000800 */
[----:B------:R-:W-:Y:S01]  /*4e80*/  ULEA UR49, UR37, UR49, 0x18 ;  /* 0x0000003125317291 */ /* 0x000fe2000f8ec0ff */
[----:B------:R-:W-:Y:S01]  /*4e90*/  IMAD.U32 R47, R108, 0x10000, RZ ;  /* 0x000100006c2f7824 */ /* 0x000fe200078e00ff */
[C---:B------:R-:W-:Y:S01]  /*4ea0*/  LOP3.LUT R3, R96.reuse, 0x80, RZ, 0xc0, !PT ;  /* 0x0000008060037812 */ /* 0x040fe200078ec0ff */
[----:B------:R-:W-:Y:S01]  /*4eb0*/  IMAD.SHL.U32 R6, R97, 0x400, RZ ;  /* 0x0000040061067824 */ /* 0x000fe200078e00ff */
[----:B------:R-:W-:Y:S01]  /*4ec0*/  LOP3.LUT R95, R96, 0xb60, RZ, 0xc0, !PT ;  /* 0x00000b60605f7812 */ /* 0x000fe200078ec0ff */
[----:B------:R-:W-:Y:S01]  /*4ed0*/  UIADD3 UR4, UPT, UPT, UR49, 0x2200, URZ ;  /* 0x0000220031047890 */ /* 0x000fe2000fffe0ff */
[----:B------:R-:W-:Y:S01]  /*4ee0*/  LOP3.LUT R4, R4, 0x200000, RZ, 0xc0, !PT ;  /* 0x0020000004047812 */ /* 0x000fe200078ec0ff */
[----:B------:R-:W2:Y:S01]  /*4ef0*/  LDC R42, c[0x0][0xb0c] ;  /* 0x0002c300ff2a7b82 */ /* 0x000ea20000000800 */
[----:B------:R-:W-:Y:S01]  /*4f00*/  LOP3.LUT R2, R3, 0x10, R2, 0xf8, !PT ;  /* 0x0000001003027812 */ /* 0x000fe200078ef802 */
[----:B------:R-:W-:Y:S01]  /*4f10*/  IMAD.MOV.U32 R44, RZ, RZ, RZ ;  /* 0x000000ffff2c7224 */ /* 0x000fe200078e00ff */
[----:B------:R-:W-:Y:S01]  /*4f20*/  LOP3.LUT R95, R95, 0x400, R6, 0xf8, !PT ;  /* 0x000004005f5f7812 */ /* 0x000fe200078ef806 */
[----:B------:R-:W-:Y:S01]  /*4f30*/  IMAD.MOV.U32 R106, RZ, RZ, RZ ;  /* 0x000000ffff6a7224 */ /* 0x000fe200078e00ff */
[----:B------:R-:W-:Y:S01]  /*4f40*/  LOP3.LUT R47, R4, 0x400000, R47, 0xf8, !PT ;  /* 0x00400000042f7812 */ /* 0x000fe200078ef82f */
[----:B------:R-:W-:Y:S01]  /*4f50*/  IMAD.MOV.U32 R111, RZ, RZ, RZ ;  /* 0x000000ffff6f7224 */ /* 0x000fe200078e00ff */
[----:B------:R-:W-:Y:S01]  /*4f60*/  LOP3.LUT P0, RZ, R96, 0x80, RZ, 0xc0, !PT ;  /* 0x0000008060ff7812 */ /* 0x000fe2000780c0ff */
[----:B------:R-:W3:Y:S01]  /*4f70*/  LDC R92, c[0x0][0xb20] ;  /* 0x0002c800ff5c7b82 */ /* 0x000ee20000000800 */
[----:B------:R-:W4:Y:S01]  /*4f80*/  LDS R0, [UR49+0x130] ;  /* 0x00013031ff007984 */ /* 0x000f220008000800 */
[----:B------:R-:W-:Y:S01]  /*4f90*/  LOP3.LUT R95, R95, R2, RZ, 0xfc, !PT ;  /* 0x000000025f5f7212 */ /* 0x000fe200078efcff */
[----:B------:R-:W-:Y:S01]  /*4fa0*/  IMAD.MOV.U32 R99, RZ, RZ, RZ ;  /* 0x000000ffff637224 */ /* 0x000fe200078e00ff */
[----:B------:R-:W-:Y:S01]  /*4fb0*/  P2R R2, PR, RZ, 0x1 ;  /* 0x00000001ff027803 */ /* 0x000fe20000000000 */
[----:B------:R-:W-:Y:S01]  /*4fc0*/  IMAD.U32 R107, RZ, RZ, UR4 ;  /* 0x00000004ff6b7e24 */ /* 0x000fe2000f8e00ff */
[----:B------:R-:W-:Y:S01]  /*4fd0*/  LOP3.LUT R108, R108, 0x60, RZ, 0xc0, !PT ;  /* 0x000000606c6c7812 */ /* 0x000fe200078ec0ff */
[----:B------:R-:W1:Y:S01]  /*4fe0*/  LDCU.64 UR52, c[0x0][0x348] ;  /* 0x00006900ff3477ac */ /* 0x000e620008000a00 */
[----:B------:R-:W1:Y:S01]  /*4ff0*/  LDC R41, c[0x0][0xb30] ;  /* 0x0002cc00ff297b82 */ /* 0x000e620000000800 */
[----:B------:R-:W1:Y:S01]  /*5000*/  LDCU.64 UR38, c[0x0][0x888] ;  /* 0x00011100ff2677ac */ /* 0x000e620008000a00 */
[----:B------:R-:W1:Y:S06]  /*5010*/  LDCU.64 UR44, c[0x0][0x890] ;  /* 0x00011200ff2c77ac */ /* 0x000e6c0008000a00 */
[----:B------:R-:W1:Y:S01]  /*5020*/  LDC.64 R88, c[0x0][0xb10] ;  /* 0x0002c400ff587b82 */ /* 0x000e620000000a00 */
[----:B------:R-:W-:-:S07]  /*5030*/  UIADD3 UR48, UPT, UPT, UR49, 0x200, URZ ;  /* 0x0000020031307890 */ /* 0x000fce000fffe0ff */
[----:B------:R-:W1:Y:S08]  /*5040*/  LDC.64 R38, c[0x0][0xb18] ;  /* 0x0002c600ff267b82 */ /* 0x000e700000000a00 */
[----:B------:R-:W1:Y:S08]  /*5050*/  LDC.64 R36, c[0x0][0xb28] ;  /* 0x0002ca00ff247b82 */ /* 0x000e700000000a00 */
[----:B------:R-:W1:Y:S01]  /*5060*/  LDC.64 R86, c[0x0][0x8b0] ;  /* 0x00022c00ff567b82 */ /* 0x000e620000000a00 */
[----:B----4-:R-:W-:-:S07]  /*5070*/  IMAD.IADD R47, R0, 0x1, R47 ;  /* 0x00000001002f7824 */ /* 0x010fce00078e022f */
[----:B------:R-:W4:Y:S08]  /*5080*/  LDC.64 R84, c[0x0][0x8a8] ;  /* 0x00022a00ff547b82 */ /* 0x000f300000000a00 */
[----:B--23--:R-:W1:Y:S02]  /*5090*/  LDC R94, c[0x0][0x374] ;  /* 0x0000dd00ff5e7b82 */ /* 0x00ce640000000800 */
.L_x_123:
[----:B------:R-:W-:Y:S02]  /*50a0*/  LEA R0, R111, UR49, 0x3 ;  /* 0x000000316f007c11 */ /* 0x000fe4000f8e18ff */
[----:B------:R-:W-:Y:S02]  /*50b0*/  SHF.L.U32 R3, R105, 0x1f, RZ ;  /* 0x0000001f69037819 */ /* 0x000fe400000006ff */
[----:B------:R-:W-:Y:S02]  /*50c0*/  LEA R16, R111, UR49, 0x4 ;  /* 0x000000316f107c11 */ /* 0x000fe4000f8e20ff */
[----:B------:R-:W2:Y:S02]  /*50d0*/  SYNCS.PHASECHK.TRANS64.TRYWAIT P0, [R0+URZ+0x80], R3 ;  /* 0x00008003000075a7 */ /* 0x000ea400080011ff */
[----:B-12---:R-:W-:Y:S05]  /*50e0*/  @!P0 BRA `(.L_x_98) ;  /* 0x0000003000ac8947 */ /* 0x006fea0003800000 */
.L_x_164:
[----:B------:R-:W3:Y:S01]  /*50f0*/  LDC.64 R12, c[0x0][0xb10] ;  /* 0x0002c400ff0c7b82 */ /* 0x000ee20000000a00 */
[----:B------:R-:W4:Y:S01]  /*5100*/  LDS.128 R16, [R16+0x110] ;  /* 0x0001100010107984 */ /* 0x000f220000000c00 */
[----:B-1----:R-:W-:Y:S01]  /*5110*/  ISETP.NE.AND P1, PT, R41, 0x1, PT ;  /* 0x000000012900780c */ /* 0x002fe20003f25270 */
[----:B--2---:R-:W-:Y:S01]  /*5120*/  VIADD R0, R0, 0x90 ;  /* 0x0000009000007836 */ /* 0x004fe20000000000 */
[----:B------:R-:W-:Y:S04]  /*5130*/  ISETP.GE.AND P0, PT, R40, 0x1, PT ;  /* 0x000000012800780c */ /* 0x000fe80003f06270 */
[----:B------:R-:W1:Y:S01]  /*5140*/  LDC.64 R10, c[0x0][0xb18] ;  /* 0x0002c600ff0a7b82 */ /* 0x000e620000000a00 */
[----:B------:R-:W-:Y:S01]  /*5150*/  PRMT R0, RZ, 0x654, R0 ;  /* 0x00000654ff007816 */ /* 0x000fe20000000000 */
[----:B------:R-:W-:Y:S01]  /*5160*/  @!PT LDS RZ, [RZ] ;  /* 0x00000000fffff984 */ /* 0x000fe20000000800 */
[----:B------:R-:W-:Y:S01]  /*5170*/  @!PT LDS RZ, [RZ] ;  /* 0x00000000fffff984 */ /* 0x000fe20000000800 */
[----:B------:R-:W-:Y:S01]  /*5180*/  @!PT LDS RZ, [RZ] ;  /* 0x00000000fffff984 */ /* 0x000fe20000000800 */
[----:B------:R-:W-:Y:S01]  /*5190*/  @!PT LDS RZ, [RZ] ;  /* 0x00000000fffff984 */ /* 0x000fe20000000800 */
[----:B------:R2:W-:Y:S06]  /*51a0*/  MEMBAR.ALL.CTA ;  /* 0x0000000000007992 */ /* 0x0005ec0000008000 */
[----:B--2---:R-:W2:Y:S01]  /*51b0*/  FENCE.VIEW.ASYNC.S ;  /* 0x00000000000073c6 */ /* 0x004ea20000000000 */
[----:B------:R-:W1:Y:S08]  /*51c0*/  @!P1 LDC R14, c[0x0][0xb20] ;  /* 0x0002c800ff0e9b82 */ /* 0x000e700000000800 */
[----:B------:R-:W1:Y:S01]  /*51d0*/  @!P1 LDC R9, c[0x0][0xb0c] ;  /* 0x0002c300ff099b82 */ /* 0x000e620000000800 */
[----:B--2---:R2:W-:Y:S01]  /*51e0*/  SYNCS.ARRIVE.TRANS64.RED.A1T0 RZ, [R0+URZ], RZ ;  /* 0x000000ff00ff79a7 */ /* 0x0045e200081004ff */
[----:B----4-:R-:W-:Y:S04]  /*51f0*/  LOP3.LUT P4, RZ, R18, 0x1, RZ, 0xc0, !PT ;  /* 0x0000000112ff7812 */ /* 0x010fe8000788c0ff */
[----:B------:R-:W-:Y:S09]  /*5200*/  P2R R109, PR, RZ, 0x10 ;  /* 0x00000010ff6d7803 */ /* 0x000ff20000000000 */
[----:B------:R-:W-:Y:S02]  /*5210*/  @P4 MOV R45, R16 ;  /* 0x00000010002d4202 */ /* 0x000fe40000000f00 */
[----:B------:R-:W-:Y:S01]  /*5220*/  @P4 LOP3.LUT R43, R17, 0xffff, RZ, 0xc0, !PT ;  /* 0x0000ffff112b4812 */ /* 0x000fe200078ec0ff */
[----:B--23--:R-:W-:Y:S06]  /*5230*/  @!P0 BRA `(.L_x_99) ;  /* 0x0000000000a48947 */ /* 0x00cfec0003800000 */
[----:B------:R-:W-:Y:S01]  /*5240*/  IMAD.HI.U32 R23, R94, R39, RZ ;  /* 0x000000275e177227 */ /* 0x000fe200078e00ff */
[----:B------:R-:W-:Y:S02]  /*5250*/  ISETP.NE.AND P0, PT, R38, 0x1, PT ;  /* 0x000000012600780c */ /* 0x000fe40003f05270 */
[----:B------:R-:W-:Y:S01]  /*5260*/  ISETP.NE.AND P2, PT, R40, 0x1, PT ;  /* 0x000000012800780c */ /* 0x000fe20003f45270 */
[----:B------:R-:W-:Y:S01]  /*5270*/  IMAD.HI.U32 R22, R93, R88, RZ ;  /* 0x000000585d167227 */ /* 0x000fe200078e00ff */
[----:B------:R-:W-:Y:S02]  /*5280*/  SHF.R.U32.HI R23, RZ, R92, R23 ;  /* 0x0000005cff177219 */ /* 0x000fe40000011617 */
[----:B------:R-:W-:Y:S01]  /*5290*/  ISETP.NE.AND P3, PT, R42, 0x1, PT ;  /* 0x000000012a00780c */ /* 0x000fe20003f65270 */
[----:B------:R-:W-:Y:S01]  /*52a0*/  IMAD.HI.U32 R26, R45, R88, RZ ;  /* 0x000000582d1a7227 */ /* 0x000fe200078e00ff */
[----:B------:R-:W-:Y:S02]  /*52b0*/  SHF.R.U32.HI R22, RZ, R89, R22 ;  /* 0x00000059ff167219 */ /* 0x000fe40000011616 */
[----:B------:R-:W-:Y:S01]  /*52c0*/  SEL R3, R94, R23, !P0 ;  /* 0x000000175e037207 */ /* 0x000fe20004000000 */
[----:B------:R-:W-:Y:S01]  /*52d0*/  IMAD.HI.U32 R23, R43, R39, RZ ;  /* 0x000000272b177227 */ /* 0x000fe200078e00ff */
[----:B------:R-:W-:Y:S02]  /*52e0*/  SEL R7, R93, R22, !P3 ;  /* 0x000000165d077207 */ /* 0x000fe40005800000 */
[----:B------:R-:W-:Y:S01]  /*52f0*/  SHF.R.U32.HI R26, RZ, R89, R26 ;  /* 0x00000059ff1a7219 */ /* 0x000fe2000001161a */
[-C--:B------:R-:W-:Y:S04]  /*5300*/  IMAD.HI.U32 R22, R3, R36.reuse, RZ ;  /* 0x0000002403167227 */ /* 0x080fe800078e00ff */
[----:B------:R-:W-:Y:S01]  /*5310*/  IMAD.HI.U32 R24, R7, R36, RZ ;  /* 0x0000002407187227 */ /* 0x000fe200078e00ff */
[-C--:B------:R-:W-:Y:S02]  /*5320*/  @P2 SHF.R.U32.HI R3, RZ, R37.reuse, R22 ;  /* 0x00000025ff032219 */ /* 0x080fe40000011616 */
[----:B------:R-:W-:Y:S02]  /*5330*/  SHF.R.U32.HI R22, RZ, R92, R23 ;  /* 0x0000005cff167219 */ /* 0x000fe40000011617 */
[----:B------:R-:W-:Y:S01]  /*5340*/  @P2 SHF.R.U32.HI R7, RZ, R37, R24 ;  /* 0x00000025ff072219 */ /* 0x000fe20000011618 */
[C---:B------:R-:W-:Y:S01]  /*5350*/  IMAD R2, R40.reuse, R3, RZ ;  /* 0x0000000328027224 */ /* 0x040fe200078e02ff */
[----:B------:R-:W-:Y:S02]  /*5360*/  SEL R5, R43, R22, !P0 ;  /* 0x000000162b057207 */ /* 0x000fe40004000000 */
[----:B------:R-:W-:Y:S01]  /*5370*/  SEL R3, R45, R26, !P3 ;  /* 0x0000001a2d037207 */ /* 0x000fe20005800000 */
[----:B------:R-:W-:Y:S01]  /*5380*/  IMAD R4, R40, R7, RZ ;  /* 0x0000000728047224 */ /* 0x000fe200078e02ff */
[C---:B------:R-:W-:Y:S01]  /*5390*/  ISETP.GE.AND P0, PT, R5.reuse, R2, PT ;  /* 0x000000020500720c */ /* 0x040fe20003f06270 */
[----:B------:R-:W-:Y:S03]  /*53a0*/  IMAD.HI.U32 R6, R5, R36, RZ ;  /* 0x0000002405067227 */ /* 0x000fe600078e00ff */
[----:B------:R-:W-:Y:S01]  /*53b0*/  ISETP.GE.OR P0, PT, R3, R4, P0 ;  /* 0x000000040300720c */ /* 0x000fe20000706670 */
[----:B------:R-:W-:Y:S01]  /*53c0*/  IMAD.MOV R4, RZ, RZ, -R3 ;  /* 0x000000ffff047224 */ /* 0x000fe200078e0a03 */
[-C--:B------:R-:W-:Y:S03]  /*53d0*/  SHF.R.U32.HI R6, RZ, R37.reuse, R6 ;  /* 0x00000025ff067219 */ /* 0x080fe60000011606 */
[----:B------:R-:W-:Y:S01]  /*53e0*/  IMAD R45, R42, R4, R45 ;  /* 0x000000042a2d7224 */ /* 0x000fe200078e022d */
[----:B------:R-:W-:Y:S05]  /*53f0*/  SEL R15, R5, R6, !P2 ;  /* 0x00000006050f7207 */ /* 0x000fea0005000000 */
[----:B------:R-:W-:Y:S02]  /*5400*/  IMAD.MOV R6, RZ, RZ, -R15 ;  /* 0x000000ffff067224 */ /* 0x000fe400078e0a0f */
[C---:B------:R-:W-:Y:S04]  /*5410*/  @!P0 IMAD.HI.U32 R2, R3.reuse, R36, RZ ;  /* 0x0000002403028227 */ /* 0x040fe800078e00ff */
[----:B------:R-:W-:Y:S01]  /*5420*/  IMAD R6, R40, R6, R5 ;  /* 0x0000000628067224 */ /* 0x000fe200078e0205 */
[----:B------:R-:W-:Y:S04]  /*5430*/  @!P0 SHF.R.U32.HI R2, RZ, R37, R2 ;  /* 0x00000025ff028219 */ /* 0x000fe80000011602 */
[----:B------:R-:W-:Y:S02]  /*5440*/  @!P0 SEL R0, R3, R2, !P2 ;  /* 0x0000000203008207 */ /* 0x000fe40005000000 */
[----:B------:R-:W-:Y:S02]  /*5450*/  IADD3 R2, PT, PT, -R5, RZ, RZ ;  /* 0x000000ff05027210 */ /* 0x000fe40007ffe1ff */
[----:B------:R-:W-:Y:S01]  /*5460*/  @!P0 IADD3 R8, PT, PT, R15, -R0, RZ ;  /* 0x800000000f088210 */ /* 0x000fe20007ffe0ff */
[----:B------:R-:W-:Y:S02]  /*5470*/  @!P0 IMAD R0, R7, R6, R0 ;  /* 0x0000000607008224 */ /* 0x000fe400078e0200 */
[----:B------:R-:W-:Y:S02]  /*5480*/  IMAD R43, R38, R2, R43 ;  /* 0x00000002262b7224 */ /* 0x000fe400078e022b */
[----:B------:R-:W-:Y:S02]  /*5490*/  @!P0 IMAD R5, R8, R40, R3 ;  /* 0x0000002808058224 */ /* 0x000fe400078e0203 */
[----:B------:R-:W-:Y:S04]  /*54a0*/  @!P0 IMAD.MOV.U32 R3, RZ, RZ, R0 ;  /* 0x000000ffff038224 */ /* 0x000fe800078e0000 */
[----:B------:R-:W-:Y:S02]  /*54b0*/  IMAD R45, R3, R42, R45 ;  /* 0x0000002a032d7224 */ /* 0x000fe400078e022d */
[----:B------:R-:W-:Y:S07]  /*54c0*/  IMAD R43, R5, R38, R43 ;  /* 0x00000026052b7224 */ /* 0x000fee00078e022b */
.L_x_99:
[----:B-1----:R-:W-:Y:S01]  /*54d0*/  @!P1 ISETP.NE.AND P0, PT, R10, 0x1, PT ;  /* 0x000000010a00980c */ /* 0x002fe20003f05270 */
[----:B------:R-:W-:Y:S01]  /*54e0*/  @!P1 IMAD.HI.U32 R0, R45, R12, RZ ;  /* 0x0000000c2d009227 */ /* 0x000fe200078e00ff */
[----:B------:R-:W-:Y:S01]  /*54f0*/  @!P1 ISETP.NE.AND P2, PT, R9, 0x1, PT ;  /* 0x000000010900980c */ /* 0x000fe20003f45270 */
[----:B------:R-:W-:Y:S01]  /*5500*/  ULOP3.LUT UP0, URZ, UR48, 0x90, URZ, 0xc0, !UPT ;  /* 0x0000009030ff7892 */ /* 0x000fe2000f80c0ff */
[----:B------:R-:W-:Y:S01]  /*5510*/  R2UR UR42, R21 ;  /* 0x00000000152a72ca */ /* 0x000fe200000e0000 */
[----:B------:R-:W-:Y:S01]  /*5520*/  @!P1 IMAD.HI.U32 R3, R43, R11, RZ ;  /* 0x0000000b2b039227 */ /* 0x000fe200078e00ff */
[----:B------:R-:W-:Y:S02]  /*5530*/  @!P1 SHF.R.U32.HI R0, RZ, R13, R0 ;  /* 0x0000000dff009219 */ /* 0x000fe40000011600 */
[----:B------:R-:W-:Y:S01]  /*5540*/  R2UR UR41, R20 ;  /* 0x00000000142972ca */ /* 0x000fe200000e0000 */
[----:B------:R-:W-:Y:S01]  /*5550*/  VIADD R111, R111, 0x1 ;  /* 0x000000016f6f7836 */ /* 0x000fe20000000000 */
[----:B------:R-:W-:Y:S02]  /*5560*/  @!P1 SHF.R.U32.HI R2, RZ, R14, R3 ;  /* 0x0000000eff029219 */ /* 0x000fe40000011603 */
[----:B------:R-:W-:Y:S02]  /*5570*/  @!P1 SEL R3, R45, R0, !P2 ;  /* 0x000000002d039207 */ /* 0x000fe40005000000 */
[----:B------:R-:W-:Y:S02]  /*5580*/  @!P1 SEL R2, R43, R2, !P0 ;  /* 0x000000022b029207 */ /* 0x000fe40004000000 */
[----:B------:R-:W-:Y:S01]  /*5590*/  @P4 SHF.R.U32.HI R98, RZ, 0x10, R17 ;  /* 0x00000010ff624819 */ /* 0x000fe20000011611 */
[----:B------:R-:W-:Y:S02]  /*55a0*/  USHF.L.U32 UR42, UR42, 0x6, URZ ;  /* 0x000000062a2a7899 */ /* 0x000fe400080006ff */
[----:B------:R-:W-:Y:S02]  /*55b0*/  @!P1 IMAD.IADD R0, R2, 0x1, -R3 ;  /* 0x0000000102009824 */ /* 0x000fe400078e0a03 */
[----:B------:R-:W-:Y:S01]  /*55c0*/  @!P1 IMAD.IADD R2, R3, 0x1, -R2 ;  /* 0x0000000103029824 */ /* 0x000fe200078e0a02 */
[----:B------:R-:W-:Y:S01]  /*55d0*/  USHF.L.U32 UR41, UR41, 0x7, URZ ;  /* 0x0000000729297899 */ /* 0x000fe200080006ff */
[----:B------:R-:W-:Y:S02]  /*55e0*/  @!P1 IMAD R45, R0, R9, R45 ;  /* 0x00000009002d9224 */ /* 0x000fe400078e022d */
[----:B------:R-:W-:Y:S01]  /*55f0*/  @!P1 IMAD R43, R2, R10, R43 ;  /* 0x0000000a022b9224 */ /* 0x000fe200078e022b */
[----:B------:R-:W-:Y:S08]  /*5600*/  BRA.U !UP0, `(.L_x_100) ;  /* 0x0000000108407547 */ /* 0x000ff0000b800000 */
[----:B------:R-:W1:Y:S01]  /*5610*/  LDCU.64 UR8, c[0x4][0x80] ;  /* 0x01001000ff0877ac */ /* 0x000e620008000a00 */
[----:B------:R-:W-:Y:S01]  /*5620*/  MOV R3, 0x0 ;  /* 0x0000000000037802 */ /* 0x000fe20000000f00 */
[----:B------:R-:W-:Y:S02]  /*5630*/  HFMA2 R12, -RZ, RZ, 0, 5.9604644775390625e-08 ;  /* 0x00000001ff0c7431 */ /* 0x000fe400000001ff */
[----:B------:R-:W-:Y:S02]  /*5640*/  IMAD.MOV.U32 R8, RZ, RZ, 0x70 ;  /* 0x00000070ff087424 */ /* 0x000fe400078e00ff */
[----:B------:R-:W-:Y:S01]  /*5650*/  IMAD.MOV.U32 R13, RZ, RZ, RZ ;  /* 0x000000ffff0d7224 */ /* 0x000fe200078e00ff */
[----:B------:R-:W2:Y:S01]  /*5660*/  LDCU.64 UR6, c[0x4][0x88] ;  /* 0x01001100ff0677ac */ /* 0x000ea20008000a00 */
[----:B------:R-:W3:Y:S01]  /*5670*/  LDC.64 R2, c[0x4][R3] ;  /* 0x0100000003027b82 */ /* 0x000ee20000000a00 */
[----:B------:R-:W4:Y:S01]  /*5680*/  LDCU.64 UR4, c[0x4][0x8] ;  /* 0x01000100ff0477ac */ /* 0x000f220008000a00 */
[----:B-1----:R-:W-:Y:S01]  /*5690*/  MOV R5, UR9 ;  /* 0x0000000900057c02 */ /* 0x002fe20008000f00 */
[----:B------:R-:W-:Y:S01]  /*56a0*/  IMAD.U32 R4, RZ, RZ, UR8 ;  /* 0x00000008ff047e24 */ /* 0x000fe2000f8e00ff */
[----:B--2---:R-:W-:Y:S01]  /*56b0*/  MOV R7, UR7 ;  /* 0x0000000700077c02 */ /* 0x004fe20008000f00 */
[----:B------:R-:W-:Y:S01]  /*56c0*/  IMAD.U32 R6, RZ, RZ, UR6 ;  /* 0x00000006ff067e24 */ /* 0x000fe2000f8e00ff */
[----:B----4-:R-:W-:Y:S01]  /*56d0*/  MOV R11, UR5 ;  /* 0x00000005000b7c02 */ /* 0x010fe20008000f00 */
[----:B------:R-:W-:Y:S02]  /*56e0*/  IMAD.U32 R10, RZ, RZ, UR4 ;  /* 0x00000004ff0a7e24 */ /* 0x000fe4000f8e00ff */
[----:B------:R-:W-:Y:S07]  /*56f0*/  LEPC R20, `(.L_x_100) ;  /* 0x000000001014794e */ /* 0x000fee0000000000 */
[----:B---3-5:R-:W-:Y:S05]  /*5700*/  CALL.ABS.NOINC R2 ;  /* 0x0000000002007343 */ /* 0x028fea0003c00000 */
.L_x_100:
[----:B------:R-:W-:Y:S01]  /*5710*/  LOP3.LUT P0, RZ, R107, 0x90, RZ, 0xc0, !PT ;  /* 0x000000906bff7812 */ /* 0x000fe2000780c0ff */
[----:B------:R-:W-:Y:S11]  /*5720*/  BSSY.RECONVERGENT B6, `(.L_x_101) ;  /* 0x0000013000067945 */ /* 0x000ff60003800200 */
[----:B------:R-:W-:Y:S01]  /*5730*/  @!UPT UIADD3 URZ, UPT, UPT, URZ, URZ, URZ ;  /* 0x000000fffffff290 */ /* 0x000fe2000fffe0ff */
[----:B------:R-:W-:Y:S05]  /*5740*/  @!P0 BRA `(.L_x_102) ;  /* 0x0000000000408947 */ /* 0x000fea0003800000 */
        /* <DEDUP_REMOVED lines=16> */
.L_x_102:
[----:B------:R-:W-:Y:S05]  /*5850*/  BSYNC.RECONVERGENT B6 ;  /* 0x0000000000067941 */ /* 0x000fea0003800200 */
.L_x_101:
[----:B------:R-:W-:Y:S01]  /*5860*/  ISETP.NE.U32.AND P4, PT, R86, RZ, PT ;  /* 0x000000ff5600720c */ /* 0x000fe20003f85070 */
[----:B------:R-:W-:Y:S01]  /*5870*/  UISETP.NE.AND UP2, UPT, UR50, URZ, UPT ;  /* 0x000000ff3200728c */ /* 0x000fe2000bf45270 */
[----:B------:R-:W-:Y:S01]  /*5880*/  ISETP.NE.U32.AND P3, PT, RZ, UR38, PT ;  /* 0x00000026ff007c0c */ /* 0x000fe2000bf65070 */
[----:B------:R-:W-:Y:S01]  /*5890*/  UISETP.NE.U32.AND UP1, UPT, UR44, URZ, UPT ;  /* 0x000000ff2c00728c */ /* 0x000fe2000bf25070 */
[----:B------:R-:W-:Y:S01]  /*58a0*/  ISETP.NE.AND.EX P4, PT, R87, RZ, PT, P4 ;  /* 0x000000ff5700720c */ /* 0x000fe20003f85340 */
[----:B------:R-:W-:Y:S01]  /*58b0*/  UPLOP3.LUT UP0, UPT, UPT, UPT, UPT, 0x40, 0x4 ;  /* 0x000000000004789c */ /* 0x000fe20003f0e870 */
[----:B------:R-:W-:Y:S01]  /*58c0*/  ISETP.NE.AND.EX P3, PT, RZ, UR39, PT, P3 ;  /* 0x00000027ff007c0c */ /* 0x000fe2000bf65330 */
[----:B------:R-:W-:Y:S01]  /*58d0*/  UISETP.NE.AND.EX UP1, UPT, UR45, URZ, UPT, UP1 ;  /* 0x000000ff2d00728c */ /* 0x000fe2000bf25310 */
[----:B------:R-:W-:Y:S04]  /*58e0*/  PLOP3.LUT P1, PT, PT, PT, UP2, 0x80, 0x8 ;  /* 0x000000000008781c */ /* 0x000fe80003f2f028 */
[----:B------:R-:W-:Y:S06]  /*58f0*/  @UP2 UPLOP3.LUT UP0, UPT, UPT, UPT, UP1, 0x80, 0x8 ;  /* 0x000000000008289c */ /* 0x000fec0003f0f010 */
[----:B------:R-:W-:Y:S01]  /*5900*/  PLOP3.LUT P0, PT, PT, PT, UP0, 0x80, 0x8 ;  /* 0x000000000008781c */ /* 0x000fe20003f0f008 */
[----:B------:R-:W-:Y:S01]  /*5910*/  @!UPT UIADD3 URZ, UPT, UPT, URZ, URZ, URZ ;  /* 0x000000fffffff290 */ /* 0x000fe2000fffe0ff */
[----:B------:R-:W-:Y:S11]  /*5920*/  BRA.U !UP1, `(.L_x_103) ;  /* 0x0000000109387547 */ /* 0x000ff6000b800000 */
[----:B------:R-:W-:Y:S01]  /*5930*/  UISETP.NE.U32.AND UP0, UPT, UR38, URZ, UPT ;  /* 0x000000ff2600728c */ /* 0x000fe2000bf05070 */
[----:B------:R-:W-:Y:S02]  /*5940*/  HFMA2 R0, -RZ, RZ, 0, 5.9604644775390625e-08 ;  /* 0x00000001ff007431 */ /* 0x000fe400000001ff */
[----:B------:R-:W-:Y:S01]  /*5950*/  IMAD.MOV.U32 R91, RZ, RZ, 0x1 ;  /* 0x00000001ff5b7424 */ /* 0x000fe200078e00ff */
[----:B------:R-:W-:Y:S06]  /*5960*/  UISETP.NE.AND.EX UP0, UPT, UR39, URZ, UPT, UP0 ;  /* 0x000000ff2700728c */ /* 0x000fec000bf05300 */
[----:B------:R-:W-:Y:S05]  /*5970*/  PLOP3.LUT P2, PT, PT, PT, UP0, 0x80, 0x8 ;  /* 0x000000000008781c */ /* 0x000fea0003f4f008 */
[----:B------:R-:W1:Y:S01]  /*5980*/  @UP0 LDCU.64 UR6, c[0x0][0x888] ;  /* 0x00011100ff0607ac */ /* 0x000e620008000a00 */
[----:B------:R-:W-:Y:S07]  /*5990*/  @UP0 UIMAD UR4, UR36, UR44, URZ ;  /* 0x0000002c240402a4 */ /* 0x000fee000f8e02ff */
[----:B------:R-:W-:Y:S01]  /*59a0*/  @!P2 PRMT R91, R0, 0x7610, R91 ;  /* 0x00007610005ba816 */ /* 0x000fe2000000005b */
[----:B-1----:R-:W-:Y:S03]  /*59b0*/  @UP0 UIMAD.WIDE UR6, UR4, 0x4, UR6 ;  /* 0x00000004040608a5 */ /* 0x002fe6000f8e0206 */
[----:B------:R-:W1:Y:S03]  /*59c0*/  @!UP0 LDCU UR4, c[0x0][0x880] ;  /* 0x00011000ff0487ac */ /* 0x000e660008000800 */
[----:B------:R-:W-:Y:S01]  /*59d0*/  IMAD.U32 R2, RZ, RZ, UR6 ;  /* 0x00000006ff027e24 */ /* 0x000fe2000f8e00ff */
[----:B------:R-:W-:Y:S05]  /*59e0*/  MOV R3, UR7 ;  /* 0x0000000700037c02 */ /* 0x000fea0008000f00 */
[----:B-----5:R2:W5:Y:S02]  /*59f0*/  @P2 LDG.E R50, desc[UR46][R2.64] ;  /* 0x0000002e02322981 */ /* 0x020564000c1e1900 */
[----:B-12---:R-:W-:Y:S02]  /*5a00*/  @!P2 IMAD.U32 R50, RZ, RZ, UR4 ;  /* 0x00000004ff32ae24 */ /* 0x006fe4000f8e00ff */
.L_x_103:
[----:B------:R-:W-:Y:S05]  /*5a10*/  @!P4 BRA `(.L_x_104) ;  /* 0x000000000020c947 */ /* 0x000fea0003800000 */
[----:B------:R-:W-:Y:S04]  /*5a20*/  ISETP.NE.U32.AND P2, PT, R84, RZ, PT ;  /* 0x000000ff5400720c */ /* 0x000fe80003f45070 */
[----:B------:R-:W-:Y:S11]  /*5a30*/  ISETP.NE.AND.EX P2, PT, R85, RZ, PT, P2 ;  /* 0x000000ff5500720c */ /* 0x000ff60003f45320 */
[----:B------:R-:W-:Y:S02]  /*5a40*/  @!UPT UIADD3 URZ, UPT, UPT, URZ, URZ, URZ ;  /* 0x000000fffffff290 */ /* 0x000fe4000fffe0ff */
[----:B------:R-:W1:Y:S01]  /*5a50*/  @P2 LDC.64 R2, c[0x0][0x8a8] ;  /* 0x00022a00ff022b82 */ /* 0x000e620000000a00 */
[----:B------:R-:W-:Y:S04]  /*5a60*/  @P2 IMAD R0, R86, UR36, RZ ;  /* 0x0000002456002c24 */ /* 0x000fe8000f8e02ff */
[----:B-1----:R-:W-:Y:S05]  /*5a70*/  @P2 IMAD.WIDE R2, R0, 0x4, R2 ;  /* 0x0000000400022825 */ /* 0x002fea00078e0202 */
[----:B-----5:R1:W5:Y:S02]  /*5a80*/  @P2 LDG.E R46, desc[UR46][R2.64] ;  /* 0x0000002e022e2981 */ /* 0x020364000c1e1900 */
[----:B-1----:R-:W2:Y:S02]  /*5a90*/  @!P2 LDC R46, c[0x0][0x8a0] ;  /* 0x00022800ff2eab82 */ /* 0x002ea40000000800 */
.L_x_104:
[----:B-----5:R-:W-:Y:S01]  /*5aa0*/  ISETP.NE.AND P2, PT, R50, RZ, PT ;  /* 0x000000ff3200720c */ /* 0x020fe20003f45270 */
[----:B------:R-:W-:Y:S01]  /*5ab0*/  BSSY B1, `(.L_x_105) ;  /* 0x0000040000017945 */ /* 0x000fe20003800000 */
[----:B------:R-:W-:Y:S01]  /*5ac0*/  SEL R7, RZ, 0xffffffff, P3 ;  /* 0xffffffffff077807 */ /* 0x000fe20001800000 */
[----:B------:R-:W-:Y:S01]  /*5ad0*/  IMAD.MOV.U32 R55, RZ, RZ, 0x1 ;  /* 0x00000001ff377424 */ /* 0x000fe200078e00ff */
[----:B------:R-:W-:Y:S01]  /*5ae0*/  LOP3.LUT P3, RZ, R91, 0xff, RZ, 0xc0, !PT ;  /* 0x000000ff5bff7812 */ /* 0x000fe2000786c0ff */
[----:B------:R-:W-:Y:S01]  /*5af0*/  IMAD R48, R44, 0x40, R47 ;  /* 0x000000402c307824 */ /* 0x000fe200078e022f */
[----:B------:R-:W-:Y:S02]  /*5b00*/  @P1 SEL R0, RZ, 0xffffffff, P2 ;  /* 0xffffffffff001807 */ /* 0x000fe40001000000 */
[----:B------:R-:W-:Y:S02]  /*5b10*/  CS2R R62, SRZ ;  /* 0x00000000003e7805 */ /* 0x000fe4000001ff00 */
[----:B------:R-:W-:Y:S02]  /*5b20*/  LEA R3, R104, UR49, 0x3 ;  /* 0x0000003168037c11 */ /* 0x000fe4000f8e18ff */
[----:B------:R-:W-:Y:S02]  /*5b30*/  CS2R R60, SRZ ;  /* 0x00000000003c7805 */ /* 0x000fe4000001ff00 */
[----:B------:R-:W-:Y:S02]  /*5b40*/  @P0 SEL R0, R7, R0, !P3 ;  /* 0x0000000007000207 */ /* 0x000fe40005800000 */
[----:B------:R-:W-:Y:S02]  /*5b50*/  CS2R R58, SRZ ;  /* 0x00000000003a7805 */ /* 0x000fe4000001ff00 */
[----:B------:R-:W-:Y:S02]  /*5b60*/  LEA R110, R44, UR49, 0x3 ;  /* 0x000000312c6e7c11 */ /* 0x000fe4000f8e18ff */
[----:B------:R-:W-:Y:S02]  /*5b70*/  CS2R R56, SRZ ;  /* 0x0000000000387805 */ /* 0x000fe4000001ff00 */
[----:B------:R-:W-:Y:S02]  /*5b80*/  @P1 LOP3.LUT R0, R0, 0x1, RZ, 0xc0, !PT ;  /* 0x0000000100001812 */ /* 0x000fe400078ec0ff */
[----:B------:R-:W-:Y:S02]  /*5b90*/  SHF.L.U32 R5, R106, 0x1f, RZ ;  /* 0x0000001f6a057819 */ /* 0x000fe400000006ff */
[----:B------:R-:W-:Y:S02]  /*5ba0*/  ISETP.NE.U32.OR P5, PT, R0, 0x1, !P1 ;  /* 0x000000010000780c */ /* 0x000fe40004fa5470 */
[----:B------:R-:W-:Y:S02]  /*5bb0*/  SEL R0, RZ, 0xffffffff, P2 ;  /* 0xffffffffff007807 */ /* 0x000fe40001000000 */
[----:B------:R-:W-:Y:S02]  /*5bc0*/  PLOP3.LUT P2, PT, PT, PT, UP1, 0x80, 0x8 ;  /* 0x000000000008781c */ /* 0x000fe40003f4f018 */
[----:B------:R-:W-:Y:S07]  /*5bd0*/  P2R R64, PR, RZ, 0x20 ;  /* 0x00000020ff407803 */ /* 0x000fee0000000000 */
[----:B------:R-:W-:Y:S04]  /*5be0*/  @P5 SHF.L.U32 R2, R99, 0x1f, RZ ;  /* 0x0000001f63025819 */ /* 0x000fe800000006ff */
[----:B------:R-:W1:Y:S01]  /*5bf0*/  @P5 SYNCS.PHASECHK.TRANS64.TRYWAIT P1, [R3+URZ+0x50], R2 ;  /* 0x00005002030055a7 */ /* 0x000e6200080211ff */
[----:B------:R-:W-:Y:S04]  /*5c00*/  @P2 SEL R0, R7, R0, !P3 ;  /* 0x0000000007002207 */ /* 0x000fe80005800000 */
[----:B------:R-:W-:Y:S04]  /*5c10*/  LOP3.LUT R0, R0, 0x1, RZ, 0xc0, !PT ;  /* 0x0000000100007812 */ /* 0x000fe800078ec0ff */
[----:B------:R-:W-:Y:S04]  /*5c20*/  ISETP.NE.U32.AND P4, PT, R0, 0x1, PT ;  /* 0x000000010000780c */ /* 0x000fe80003f85070 */
[----:B------:R-:W-:Y:S01]  /*5c30*/  P2R R72, PR, RZ, 0x10 ;  /* 0x00000010ff487803 */ /* 0x000fe20000000000 */
[----:B------:R3:W4:Y:S01]  /*5c40*/  SYNCS.PHASECHK.TRANS64.TRYWAIT P0, [R110+URZ+0xa0], R5 ;  /* 0x0000a0056e0075a7 */ /* 0x00072200080011ff */
[----:B-1----:R-:W-:Y:S01]  /*5c50*/  @P5 SEL R55, RZ, 0x1, !P1 ;  /* 0x00000001ff375807 */ /* 0x002fe20004800000 */
[----:B---3--:R-:W-:Y:S06]  /*5c60*/  @!P5 BRA `(.L_x_106) ;  /* 0x000000000090d947 */ /* 0x008fec0003800000 */
[----:B------:R-:W-:Y:S01]  /*5c70*/  @P4 IMAD R4, R104, 0x1000, R95 ;  /* 0x0000100068044824 */ /* 0x000fe200078e025f */
[----:B------:R-:W-:Y:S01]  /*5c80*/  LOP3.LUT P5, RZ, R96, 0x80, RZ, 0xc0, !PT ;  /* 0x0000008060ff7812 */ /* 0x000fe200078ac0ff */
[----:B------:R-:W-:Y:S01]  /*5c90*/  BSSY B0, `(.L_x_107) ;  /* 0x000000f000007945 */ /* 0x000fe20003800000 */
[----:B------:R-:W-:Y:S01]  /*5ca0*/  ISETP.NE.AND P2, PT, R55, RZ, PT ;  /* 0x000000ff3700720c */ /* 0x000fe20003f45270 */
[----:B------:R-:W-:Y:S01]  /*5cb0*/  @P4 VIADD R0, R4, UR49 ;  /* 0x0000003104004c36 */ /* 0x000fe20008000000 */
[----:B------:R-:W-:Y:S02]  /*5cc0*/  PLOP3.LUT P1, PT, PT, PT, PT, 0x8, 0x80 ;  /* 0x000000000080781c */ /* 0x000fe40003f2e170 */
[----:B------:R-:W-:Y:S02]  /*5cd0*/  CS2R R58, SRZ ;  /* 0x00000000003a7805 */ /* 0x000fe4000001ff00 */
[----:B------:R-:W-:Y:S01]  /*5ce0*/  @P4 PLOP3.LUT P1, PT, P5, PT, PT, 0x80, 0x8 ;  /* 0x000000000008481c */ /* 0x000fe20002f2f070 */
[C---:B------:R-:W-:Y:S01]  /*5cf0*/  @P4 VIADD R2, R0.reuse, 0x10 ;  /* 0x0000001000024836 */ /* 0x040fe20000000000 */
[----:B------:R-:W-:Y:S02]  /*5d00*/  CS2R R56, SRZ ;  /* 0x0000000000387805 */ /* 0x000fe4000001ff00 */
[----:B------:R-:W-:Y:S02]  /*5d10*/  CS2R R62, SRZ ;  /* 0x00000000003e7805 */ /* 0x000fe4000001ff00 */
[----:B------:R-:W-:Y:S07]  /*5d20*/  CS2R R60, SRZ ;  /* 0x00000000003c7805 */ /* 0x000fee000001ff00 */
[----:B------:R-:W-:Y:S01]  /*5d30*/  @P1 VIADD R2, R0, 0xfffffff0 ;  /* 0xfffffff000021836 */ /* 0x000fe20000000000 */
[----:B------:R-:W-:Y:S06]  /*5d40*/  @P2 BRA `(.L_x_108) ;  /* 0x00000000000c2947 */ /* 0x000fec0003800000 */
[----:B------:R-:W-:Y:S04]  /*5d50*/  SHF.L.U32 R0, R99, 0x1f, RZ ;  /* 0x0000001f63007819 */ /* 0x000fe800000006ff */
[----:B------:R-:W1:Y:S02]  /*5d60*/  SYNCS.PHASECHK.TRANS64.TRYWAIT P1, [R3+URZ+0x50], R0 ;  /* 0x00005000030075a7 */ /* 0x000e6400080211ff */
[----:B-1----:R-:W-:Y:S05]  /*5d70*/  @!P1 BRA `(.L_x_109) ;  /* 0x00000024009c9947 */ /* 0x002fea0003800000 */
.L_x_108:
[----:B------:R-:W-:Y:S05]  /*5d80*/  BSYNC B0 ;  /* 0x0000000000007941 */ /* 0x000fea0003800000 */
.L_x_107:
[----:B------:R-:W-:Y:S01]  /*5d90*/  ISETP.NE.AND P1, PT, R72, RZ, PT ;  /* 0x000000ff4800720c */ /* 0x000fe20003f25270 */
[----:B-1----:R-:W-:Y:S02]  /*5da0*/  VIADD R3, R3, 0x60 ;  /* 0x0000006003037836 */ /* 0x002fe40000000000 */
[----:B------:R-:W-:Y:S02]  /*5db0*/  IMAD.U32 R0, RZ, RZ, UR37 ;  /* 0x00000025ff007e24 */ /* 0x000fe4000f8e00ff */
[----:B------:R-:W-:Y:S03]  /*5dc0*/  VIADD R104, R104, 0x1 ;  /* 0x0000000168687836 */ /* 0x000fe60000000000 */
[----:B------:R-:W-:Y:S05]  /*5dd0*/  PRMT R0, R0, 0x654, R3 ;  /* 0x0000065400007816 */ /* 0x000fea0000000003 */
[----:B------:R1:W3:Y:S04]  /*5de0*/  @P1 LDS.128 R56, [R4+UR49+0x200] ;  /* 0x0002003104381984 */ /* 0x0002e80008000c00 */
[----:B------:R1:W1:Y:S01]  /*5df0*/  @P1 LDS.128 R60, [R2+0x200] ;  /* 0x00020000023c1984 */ /* 0x0002620000000c00 */
[C---:B------:R-:W-:Y:S01]  /*5e00*/  ISETP.NE.AND P1, PT, R104.reuse, 0x2, PT ;  /* 0x000000026800780c */ /* 0x040fe20003f25270 */
[----:B------:R-:W-:Y:S01]  /*5e10*/  @!PT LDS RZ, [RZ] ;  /* 0x00000000fffff984 */ /* 0x000fe20000000800 */
[----:B------:R-:W-:Y:S01]  /*5e20*/  @!PT LDS RZ, [RZ] ;  /* 0x00000000fffff984 */ /* 0x000fe20000000800 */
[----:B------:R-:W-:Y:S01]  /*5e30*/  @!PT LDS RZ, [RZ] ;  /* 0x00000000fffff984 */ /* 0x000fe20000000800 */
[----:B------:R-:W-:Y:S01]  /*5e40*/  @!PT LDS RZ, [RZ] ;  /* 0x00000000fffff984 */ /* 0x000fe20000000800 */
[----:B------:R5:W-:Y:S06]  /*5e50*/  MEMBAR.ALL.CTA ;  /* 0x0000000000007992 */ /* 0x000bec0000008000 */
[----:B-----5:R-:W5:Y:S01]  /*5e60*/  FENCE.VIEW.ASYNC.S ;  /* 0x00000000000073c6 */ /* 0x020f620000000000 */
[----:B------:R-:W-:Y:S01]  /*5e70*/  SEL R104, R104, RZ, P1 ;  /* 0x000000ff68687207 */ /* 0x000fe20000800000 */
[----:B-----5:R5:W-:Y:S02]  /*5e80*/  SYNCS.ARRIVE.TRANS64.RED.A1T0 RZ, [R0+URZ], RZ ;  /* 0x000000ff00ff79a7 */ /* 0x020be400081004ff */
[----:B-----5:R-:W-:Y:S04]  /*5e90*/  SEL R0, RZ, 0x1, P1 ;  /* 0x00000001ff007807 */ /* 0x020fe80000800000 */
[----:B---3--:R-:W-:Y:S02]  /*5ea0*/  LOP3.LUT R99, R99, R0, RZ, 0x3c, !PT ;  /* 0x0000000063637212 */ /* 0x008fe400078e3cff */
.L_x_106:
[----:B------:R-:W-:Y:S05]  /*5eb0*/  BSYNC B1 ;  /* 0x0000000000017941 */ /* 0x000fea0003800000 */
.L_x_105:
[----:B------:R-:W-:Y:S04]  /*5ec0*/  SHF.R.U32.HI R0, RZ, 0x15, R48 ;  /* 0x00000015ff007819 */ /* 0x000fe80000011630 */
[----:B------:R-:W-:Y:S01]  /*5ed0*/  LOP3.LUT P1, RZ, R0, 0x3, R97, 0x48, !PT ;  /* 0x0000000300ff7812 */ /* 0x000fe20007824861 */
[----:B------:R-:W-:Y:S01]  /*5ee0*/  @!UPT UIADD3 URZ, UPT, UPT, URZ, URZ, URZ ;  /* 0x000000fffffff290 */ /* 0x000fe2000fffe0ff */
[----:B----4-:R-:W-:Y:S11]  /*5ef0*/  @P0 BRA `(.L_x_110) ;  /* 0x0000000000080947 */ /* 0x010ff60003800000 */
[----:B------:R-:W3:Y:S02]  /*5f00*/  SYNCS.PHASECHK.TRANS64.TRYWAIT P0, [R110+URZ+0xa0], R5 ;  /* 0x0000a0056e0075a7 */ /* 0x000ee400080011ff */
[----:B---3--:R-:W-:Y:S05]  /*5f10*/  @!P0 BRA `(.L_x_111) ;  /* 0x0000002400488947 */ /* 0x008fea0003800000 */
.L_x_110:
[----:B------:R-:W-:Y:S05]  /*5f20*/  @!P1 BRA `(.L_x_112) ;  /* 0x0000000000409947 */ /* 0x000fea0003800000 */
[----:B------:R-:W3:Y:S01]  /*5f30*/  LDCU.64 UR8, c[0x4][0x70] ;  /* 0x01000e00ff0877ac */ /* 0x000ee20008000a00 */
[----:B------:R-:W-:Y:S01]  /*5f40*/  MOV R3, 0x0 ;  /* 0x0000000000037802 */ /* 0x000fe20000000f00 */
[----:B------:R-:W-:Y:S02]  /*5f50*/  HFMA2 R12, -RZ, RZ, 0, 5.9604644775390625e-08 ;  /* 0x00000001ff0c7431 */ /* 0x000fe400000001ff */
[----:B------:R-:W-:Y:S02]  /*5f60*/  IMAD.MOV.U32 R8, RZ, RZ, 0x192 ;  /* 0x00000192ff087424 */ /* 0x000fe400078e00ff */
[----:B------:R-:W-:Y:S01]  /*5f70*/  IMAD.MOV.U32 R13, RZ, RZ, RZ ;  /* 0x000000ffff0d7224 */ /* 0x000fe200078e00ff */
[----:B------:R-:W4:Y:S01]  /*5f80*/  LDCU.64 UR6, c[0x4][0x78] ;  /* 0x01000f00ff0677ac */ /* 0x000f220008000a00 */
[----:B-1----:R-:W1:Y:S01]  /*5f90*/  LDC.64 R2, c[0x4][R3] ;  /* 0x0100000003027b82 */ /* 0x002e620000000a00 */
[----:B------:R-:W5:Y:S01]  /*5fa0*/  LDCU.64 UR4, c[0x4][0x10] ;  /* 0x01000200ff0477ac */ /* 0x000f620008000a00 */
[----:B---3--:R-:W-:Y:S01]  /*5fb0*/  MOV R5, UR9 ;  /* 0x0000000900057c02 */ /* 0x008fe20008000f00 */
[----:B------:R-:W-:Y:S01]  /*5fc0*/  IMAD.U32 R4, RZ, RZ, UR8 ;  /* 0x00000008ff047e24 */ /* 0x000fe2000f8e00ff */
[----:B----4-:R-:W-:Y:S01]  /*5fd0*/  MOV R7, UR7 ;  /* 0x0000000700077c02 */ /* 0x010fe20008000f00 */
[----:B------:R-:W-:Y:S01]  /*5fe0*/  IMAD.U32 R6, RZ, RZ, UR6 ;  /* 0x00000006ff067e24 */ /* 0x000fe2000f8e00ff */
[----:B-----5:R-:W-:Y:S01]  /*5ff0*/  MOV R11, UR5 ;  /* 0x00000005000b7c02 */ /* 0x020fe20008000f00 */
[----:B------:R-:W-:Y:S02]  /*6000*/  IMAD.U32 R10, RZ, RZ, UR4 ;  /* 0x00000004ff0a7e24 */ /* 0x000fe4000f8e00ff */
[----:B------:R-:W-:Y:S07]  /*6010*/  LEPC R20, `(.L_x_112) ;  /* 0x000000001014794e */ /* 0x000fee0000000000 */
[----:B-12---:R-:W-:Y:S05]  /*6020*/  CALL.ABS.NOINC R2 ;  /* 0x0000000002007343 */ /* 0x006fea0003c00000 */
.L_x_112:
[----:B------:R-:W-:Y:S05]  /*6030*/  WARPSYNC.ALL ;  /* 0x0000000000007948 */ /* 0x000fea0003800000 */
[----:B------:R-:W-:Y:S01]  /*6040*/  R2UR UR4, R48 ;  /* 0x00000000300472ca */ /* 0x000fe200000e0000 */
[----:B------:R-:W-:Y:S01]  /*6050*/  HFMA2 R70, -RZ, RZ, 0, 9.5367431640625e-07 ;  /* 0x00000010ff467431 */ /* 0x000fe200000001ff */
[C---:B------:R-:W-:Y:S01]  /*6060*/  PRMT R49, R56.reuse, 0x8880, RZ ;  /* 0x0000888038317816 */ /* 0x040fe200000000ff */
[----:B------:R-:W-:Y:S01]  /*6070*/  BSSY.RECONVERGENT B0, `(.L_x_113) ;  /* 0x00000a4000007945 */ /* 0x000fe20003800200 */
[C---:B------:R-:W-:Y:S02]  /*6080*/  SHF.L.U32 R51, R56.reuse, 0x10, RZ ;  /* 0x0000001038337819 */ /* 0x040fe400000006ff */
[----:B------:R-:W-:Y:S02]  /*6090*/  SHF.L.U32 R52, R56, 0x8, RZ ;  /* 0x0000000838347819 */ /* 0x000fe400000006ff */
[----:B------:R-:W-:Y:S02]  /*60a0*/  SHF.R.S32.HI R51, RZ, 0x18, R51 ;  /* 0x00000018ff337819 */ /* 0x000fe40000011433 */
[----:B------:R-:W-:Y:S02]  /*60b0*/  PRMT R53, R57, 0x8880, RZ ;  /* 0x0000888039357816 */ /* 0x000fe400000000ff */
[----:B------:R-:W-:Y:S01]  /*60c0*/  ISETP.NE.AND P6, PT, R64, RZ, PT ;  /* 0x000000ff4000720c */ /* 0x000fe20003fc5270 */
[----:B-1-3--:R-:W2:Y:S01]  /*60d0*/  LDTM.x32 R4, tmem[UR4] ;  /* 0x00000004000479ee */ /* 0x00aea200082c0000 */
[----:B------:R-:W-:Y:S02]  /*60e0*/  IADD3 R73, PT, PT, R95, UR49, RZ ;  /* 0x000000315f497c10 */ /* 0x000fe4000fffe0ff */
[----:B------:R-:W-:Y:S02]  /*60f0*/  LOP3.LUT P5, RZ, R96, 0x80, RZ, 0xc0, !PT ;  /* 0x0000008060ff7812 */ /* 0x000fe400078ac0ff */
[----:B------:R-:W-:Y:S02]  /*6100*/  PRMT R54, R59, 0x8880, RZ ;  /* 0x000088803b367816 */ /* 0x000fe400000000ff */
[----:B------:R-:W-:Y:S02]  /*6110*/  SEL R74, R70, 0xfffffff0, !P5 ;  /* 0xfffffff0464a7807 */ /* 0x000fe40006800000 */
[----:B------:R-:W-:Y:S02]  /*6120*/  ISETP.NE.AND P0, PT, R108, RZ, PT ;  /* 0x000000ff6c00720c */ /* 0x000fe40003f05270 */
[----:B------:R-:W-:Y:S01]  /*6130*/  IADD3 R112, PT, PT, R73, R74, RZ ;  /* 0x0000004a49707210 */ /* 0x000fe20007ffe0ff */
[C---:B--2---:R-:W-:Y:S02]  /*6140*/  IMAD R0, R46.reuse, R4, RZ ;  /* 0x000000042e007224 */ /* 0x044fe400078e02ff */
[C---:B------:R-:W-:Y:S02]  /*6150*/  IMAD R2, R46.reuse, R5, RZ ;  /* 0x000000052e027224 */ /* 0x040fe400078e02ff */
[----:B------:R-:W-:Y:S01]  /*6160*/  IMAD R0, R49, R50, R0 ;  /* 0x0000003231007224 */ /* 0x000fe200078e0200 */
[----:B------:R-:W-:Y:S01]  /*6170*/  SHF.R.S32.HI R49, RZ, 0x18, R52 ;  /* 0x00000018ff317819 */ /* 0x000fe20000011434 */
[C---:B------:R-:W-:Y:S02]  /*6180*/  IMAD R3, R46.reuse, R6, RZ ;  /* 0x000000062e037224 */ /* 0x040fe400078e02ff */
[-C--:B------:R-:W-:Y:S01]  /*6190*/  IMAD R2, R51, R50.reuse, R2 ;  /* 0x0000003233027224 */ /* 0x080fe200078e0202 */
[----:B------:R-:W-:Y:S01]  /*61a0*/  SHF.R.S32.HI R51, RZ, 0x18, R56 ;  /* 0x00000018ff337819 */ /* 0x000fe20000011438 */
[C---:B------:R-:W-:Y:S02]  /*61b0*/  IMAD R7, R46.reuse, R7, RZ ;  /* 0x000000072e077224 */ /* 0x040fe400078e02ff */
[----:B------:R-:W-:Y:S01]  /*61c0*/  IMAD R3, R49, R50, R3 ;  /* 0x0000003231037224 */ /* 0x000fe200078e0203 */
[----:B------:R-:W-:Y:S01]  /*61d0*/  MOV R49, R53 ;  /* 0x0000003500317202 */ /* 0x000fe20000000f00 */
[C---:B------:R-:W-:Y:S01]  /*61e0*/  IMAD.U32 R52, R57.reuse, 0x10000, RZ ;  /* 0x0001000039347824 */ /* 0x040fe200078e00ff */
[----:B------:R-:W-:Y:S01]  /*61f0*/  SHF.L.U32 R53, R57, 0x8, RZ ;  /* 0x0000000839357819 */ /* 0x000fe200000006ff */
[C---:B------:R-:W-:Y:S02]  /*6200*/  IMAD R4, R46.reuse, R8, RZ ;  /* 0x000000082e047224 */ /* 0x040fe400078e02ff */
[-C--:B------:R-:W-:Y:S01]  /*6210*/  IMAD R7, R51, R50.reuse, R7 ;  /* 0x0000003233077224 */ /* 0x080fe200078e0207 */
[----:B------:R-:W-:Y:S01]  /*6220*/  SHF.R.S32.HI R51, RZ, 0x18, R52 ;  /* 0x00000018ff337819 */ /* 0x000fe20000011434 */
[C---:B------:R-:W-:Y:S01]  /*6230*/  IMAD R5, R46.reuse, R9, RZ ;  /* 0x000000092e057224 */ /* 0x040fe200078e02ff */
[----:B------:R-:W-:Y:S01]  /*6240*/  SHF.R.S32.HI R52, RZ, 0x18, R57 ;  /* 0x00000018ff347819 */ /* 0x000fe20000011439 */
[----:B------:R-:W-:Y:S01]  /*6250*/  IMAD R4, R49, R50, R4 ;  /* 0x0000003231047224 */ /* 0x000fe200078e0204 */
[----:B------:R-:W-:Y:S01]  /*6260*/  SHF.R.S32.HI R49, RZ, 0x18, R53 ;  /* 0x00000018ff317819 */ /* 0x000fe20000011435 */
[----:B------:R-:W-:Y:S01]  /*6270*/  IMAD R6, R46, R10, RZ ;  /* 0x0000000a2e067224 */ /* 0x000fe200078e02ff */
[----:B------:R-:W-:Y:S01]  /*6280*/  PRMT R53, R58, 0x8880, RZ ;  /* 0x000088803a357816 */ /* 0x000fe200000000ff */
[----:B------:R-:W-:Y:S01]  /*6290*/  IMAD R11, R46, R11, RZ ;  /* 0x0000000b2e0b7224 */ /* 0x000fe200078e02ff */
[----:B------:R-:W-:Y:S01]  /*62a0*/  I2IP.S8.S32.SAT R65, R7, R3, RZ ;  /* 0x0000000307417239 */ /* 0x000fe200000014ff */
[----:B------:R-:W-:Y:S02]  /*62b0*/  IMAD R5, R51, R50, R5 ;  /* 0x0000003233057224 */ /* 0x000fe400078e0205 */
[----:B------:R-:W-:Y:S01]  /*62c0*/  IMAD.U32 R51, R58, 0x10000, RZ ;  /* 0x000100003a337824 */ /* 0x000fe200078e00ff */
[----:B------:R-:W-:Y:S01]  /*62d0*/  I2IP.S8.S32.SAT R64, R2, R0, R65 ;  /* 0x0000000002407239 */ /* 0x000fe20000001441 */
[----:B------:R-:W-:Y:S01]  /*62e0*/  IMAD R6, R49, R50, R6 ;  /* 0x0000003231067224 */ /* 0x000fe200078e0206 */
[----:B------:R-:W-:Y:S01]  /*62f0*/  MOV R49, R53 ;  /* 0x0000003500317202 */ /* 0x000fe20000000f00 */
[----:B------:R-:W-:Y:S01]  /*6300*/  IMAD R8, R46, R12, RZ ;  /* 0x0000000c2e087224 */ /* 0x000fe200078e02ff */
[----:B------:R-:W-:Y:S01]  /*6310*/  SHF.R.S32.HI R51, RZ, 0x18, R51 ;  /* 0x00000018ff337819 */ /* 0x000fe20000011433 */
[-C--:B------:R-:W-:Y:S01]  /*6320*/  IMAD R11, R52, R50.reuse, R11 ;  /* 0x00000032340b7224 */ /* 0x080fe200078e020b */
[----:B------:R-:W-:Y:S01]  /*6330*/  SHF.L.U32 R52, R58, 0x8, RZ ;  /* 0x000000083a347819 */ /* 0x000fe200000006ff */
[C---:B------:R-:W-:Y:S01]  /*6340*/  IMAD R9, R46.reuse, R13, RZ ;  /* 0x0000000d2e097224 */ /* 0x040fe200078e02ff */
[----:B------:R-:W-:Y:S01]  /*6350*/  SHF.L.U32 R53, R59, 0x8, RZ ;  /* 0x000000083b357819 */ /* 0x000fe200000006ff */
[----:B------:R-:W-:Y:S01]  /*6360*/  IMAD R8, R49, R50, R8 ;  /* 0x0000003231087224 */ /* 0x000fe200078e0208 */
[----:B------:R-:W-:Y:S01]  /*6370*/  SHF.R.S32.HI R49, RZ, 0x18, R52 ;  /* 0x00000018ff317819 */ /* 0x000fe20000011434 */
[C---:B------:R-:W-:Y:S01]  /*6380*/  IMAD R10, R46.reuse, R14, RZ ;  /* 0x0000000e2e0a7224 */ /* 0x040fe200078e02ff */
[----:B------:R-:W-:Y:S01]  /*6390*/  I2IP.S8.S32.SAT R65, R11, R6, RZ ;  /* 0x000000060b417239 */ /* 0x000fe200000014ff */
[----:B------:R-:W-:Y:S01]  /*63a0*/  IMAD R9, R51, R50, R9 ;  /* 0x0000003233097224 */ /* 0x000fe200078e0209 */
[----:B------:R-:W-:Y:S01]  /*63b0*/  SHF.R.S32.HI R51, RZ, 0x18, R58 ;  /* 0x00000018ff337819 */ /* 0x000fe2000001143a */
[----:B------:R-:W-:Y:S01]  /*63c0*/  IMAD.U32 R52, R59, 0x10000, RZ ;  /* 0x000100003b347824 */ /* 0x000fe200078e00ff */
[----:B------:R-:W-:Y:S01]  /*63d0*/  I2IP.S8.S32.SAT R65, R5, R4, R65 ;  /* 0x0000000405417239 */ /* 0x000fe20000001441 */
[C---:B------:R-:W-:Y:S01]  /*63e0*/  IMAD R15, R46.reuse, R15, RZ ;  /* 0x0000000f2e0f7224 */ /* 0x040fe200078e02ff */
[----:B------:R-:W-:Y:S01]  /*63f0*/  SHF.R.S32.HI R53, RZ, 0x18, R53 ;  /* 0x00000018ff357819 */ /* 0x000fe20000011435 */
[----:B------:R-:W-:Y:S01]  /*6400*/  IMAD R10, R49, R50, R10 ;  /* 0x00000032310a7224 */ /* 0x000fe200078e020a */
[----:B------:R-:W-:Y:S01]  /*6410*/  MOV R49, R54 ;  /* 0x0000003600317202 */ /* 0x000fe20000000f00 */
[C---:B------:R-:W-:Y:S01]  /*6420*/  IMAD R12, R46.reuse, R16, RZ ;  /* 0x000000102e0c7224 */ /* 0x040fe200078e02ff */
[----:B------:R-:W-:Y:S01]  /*6430*/  SHF.R.S32.HI R52, RZ, 0x18, R52 ;  /* 0x00000018ff347819 */ /* 0x000fe20000011434 */
[C---:B------:R-:W-:Y:S02]  /*6440*/  IMAD R13, R46.reuse, R17, RZ ;  /* 0x000000112e0d7224 */ /* 0x040fe400078e02ff */
[----:B------:R-:W-:Y:S01]  /*6450*/  IMAD R15, R51, R50, R15 ;  /* 0x00000032330f7224 */ /* 0x000fe200078e020f */
[----:B------:R-:W-:Y:S01]  /*6460*/  SHF.R.S32.HI R51, RZ, 0x18, R59 ;  /* 0x00000018ff337819 */ /* 0x000fe2000001143b */
[C---:B------:R-:W-:Y:S02]  /*6470*/  IMAD R14, R46.reuse, R18, RZ ;  /* 0x000000122e0e7224 */ /* 0x040fe400078e02ff */
[----:B------:R-:W-:Y:S01]  /*6480*/  IMAD R12, R49, R50, R12 ;  /* 0x00000032310c7224 */ /* 0x000fe200078e020c */
[----:B------:R-:W-:Y:S01]  /*6490*/  I2IP.S8.S32.SAT R66, R15, R10, RZ ;  /* 0x0000000a0f427239 */ /* 0x000fe200000014ff */
[----:B------:R-:W-:Y:S01]  /*64a0*/  IMAD R19, R46, R19, RZ ;  /* 0x000000132e137224 */ /* 0x000fe200078e02ff */
[----:B------:R-:W-:Y:S01]  /*64b0*/  PRMT R49, R60, 0x8880, RZ ;  /* 0x000088803c317816 */ /* 0x000fe200000000ff */
[----:B------:R-:W-:Y:S01]  /*64c0*/  IMAD R13, R52, R50, R13 ;  /* 0x00000032340d7224 */ /* 0x000fe200078e020d */
[----:B------:R-:W-:Y:S01]  /*64d0*/  I2IP.S8.S32.SAT R66, R9, R8, R66 ;  /* 0x0000000809427239 */ /* 0x000fe20000001442 */
[-C--:B------:R-:W-:Y:S01]  /*64e0*/  IMAD R14, R53, R50.reuse, R14 ;  /* 0x00000032350e7224 */ /* 0x080fe200078e020e */
[----:B------:R-:W-:Y:S01]  /*64f0*/  PRMT R53, R61, 0x8880, RZ ;  /* 0x000088803d357816 */ /* 0x000fe200000000ff */
[----:B------:R-:W-:Y:S01]  /*6500*/  IMAD R19, R51, R50, R19 ;  /* 0x0000003233137224 */ /* 0x000fe200078e0213 */
[----:B------:R-:W-:Y:S01]  /*6510*/  SHF.L.U32 R52, R61, 0x10, RZ ;  /* 0x000000103d347819 */ /* 0x000fe200000006ff */
[----:B------:R-:W-:Y:S02]  /*6520*/  IMAD R16, R46, R20, RZ ;  /* 0x000000142e107224 */ /* 0x000fe400078e02ff */
[C---:B------:R-:W-:Y:S01]  /*6530*/  IMAD.U32 R51, R60.reuse, 0x10000, RZ ;  /* 0x000100003c337824 */ /* 0x040fe200078e00ff */
[----:B------:R-:W-:Y:S01]  /*6540*/  I2IP.S8.S32.SAT R67, R19, R14, RZ ;  /* 0x0000000e13437239 */ /* 0x000fe200000014ff */
[----:B------:R-:W-:Y:S01]  /*6550*/  IMAD R16, R49, R50, R16 ;  /* 0x0000003231107224 */ /* 0x000fe200078e0210 */
[----:B------:R-:W-:Y:S01]  /*6560*/  SHF.L.U32 R49, R60, 0x8, RZ ;  /* 0x000000083c317819 */ /* 0x000fe200000006ff */
[C---:B------:R-:W-:Y:S01]  /*6570*/  IMAD R17, R46.reuse, R21, RZ ;  /* 0x000000152e117224 */ /* 0x040fe200078e02ff */
[----:B------:R-:W-:Y:S01]  /*6580*/  SHF.R.S32.HI R51, RZ, 0x18, R51 ;  /* 0x00000018ff337819 */ /* 0x000fe20000011433 */
[C---:B------:R-:W-:Y:S01]  /*6590*/  IMAD R18, R46.reuse, R22, RZ ;  /* 0x000000162e127224 */ /* 0x040fe200078e02ff */
[----:B------:R-:W-:Y:S01]  /*65a0*/  SHF.R.S32.HI R49, RZ, 0x18, R49 ;  /* 0x00000018ff317819 */ /* 0x000fe20000011431 */
[C---:B------:R-:W-:Y:S01]  /*65b0*/  IMAD R23, R46.reuse, R23, RZ ;  /* 0x000000172e177224 */ /* 0x040fe200078e02ff */
[----:B------:R-:W-:Y:S01]  /*65c0*/  I2IP.S8.S32.SAT R67, R13, R12, R67 ;  /* 0x0000000c0d437239 */ /* 0x000fe20000001443 */
[----:B------:R-:W-:Y:S01]  /*65d0*/  IMAD R17, R51, R50, R17 ;  /* 0x0000003233117224 */ /* 0x000fe200078e0211 */
[----:B------:R-:W-:Y:S01]  /*65e0*/  SHF.R.S32.HI R51, RZ, 0x18, R60 ;  /* 0x00000018ff337819 */ /* 0x000fe2000001143c */
[----:B------:R-:W-:Y:S01]  /*65f0*/  IMAD.SHL.U32 R54, R61, 0x100, RZ ;  /* 0x000001003d367824 */ /* 0x000fe200078e00ff */
[----:B------:R-:W-:Y:S01]  /*6600*/  SHF.R.S32.HI R52, RZ, 0x18, R52 ;  /* 0x00000018ff347819 */ /* 0x000fe20000011434 */
[C---:B------:R-:W-:Y:S01]  /*6610*/  IMAD R20, R46.reuse, R24, RZ ;  /* 0x000000182e147224 */ /* 0x040fe200078e02ff */
[----:B------:R1:W-:Y:S01]  /*6620*/  STS.128 [R95+UR49+0x2200], R64 ;  /* 0x002200405f007988 */ /* 0x0003e20008000c31 */
[-C--:B------:R-:W-:Y:S01]  /*6630*/  IMAD R18, R49, R50.reuse, R18 ;  /* 0x0000003231127224 */ /* 0x080fe200078e0212 */
[----:B------:R-:W-:Y:S01]  /*6640*/  SHF.R.S32.HI R49, RZ, 0x18, R54 ;  /* 0x00000018ff317819 */ /* 0x000fe20000011436 */
[C---:B------:R-:W-:Y:S01]  /*6650*/  IMAD R21, R46.reuse, R25, RZ ;  /* 0x000000192e157224 */ /* 0x040fe200078e02ff */
[----:B------:R-:W-:Y:S01]  /*6660*/  SHF.R.S32.HI R54, RZ, 0x18, R63 ;  /* 0x00000018ff367819 */ /* 0x000fe2000001143f */
[----:B------:R-:W-:Y:S01]  /*6670*/  IMAD R23, R51, R50, R23 ;  /* 0x0000003233177224 */ /* 0x000fe200078e0217 */
[----:B------:R-:W-:Y:S01]  /*6680*/  SHF.R.S32.HI R51, RZ, 0x18, R61 ;  /* 0x00000018ff337819 */ /* 0x000fe2000001143d */
[C---:B------:R-:W-:Y:S02]  /*6690*/  IMAD R22, R46.reuse, R26, RZ ;  /* 0x0000001a2e167224 */ /* 0x040fe400078e02ff */
[----:B------:R-:W-:Y:S01]  /*66a0*/  IMAD R20, R53, R50, R20 ;  /* 0x0000003235147224 */ /* 0x000fe200078e0214 */
[----:B------:R-:W-:Y:S01]  /*66b0*/  I2IP.S8.S32.SAT R68, R23, R18, RZ ;  /* 0x0000001217447239 */ /* 0x000fe200000014ff */
[----:B------:R-:W-:Y:S01]  /*66c0*/  IMAD R27, R46, R27, RZ ;  /* 0x0000001b2e1b7224 */ /* 0x000fe200078e02ff */
[----:B------:R-:W-:Y:S01]  /*66d0*/  SHF.L.U32 R53, R62, 0x8, RZ ;  /* 0x000000083e357819 */ /* 0x000fe200000006ff */
[-C--:B------:R-:W-:Y:S01]  /*66e0*/  IMAD R21, R52, R50.reuse, R21 ;  /* 0x0000003234157224 */ /* 0x080fe200078e0215 */
[C---:B------:R-:W-:Y:S01]  /*66f0*/  SHF.L.U32 R52, R62.reuse, 0x10, RZ ;  /* 0x000000103e347819 */ /* 0x040fe200000006ff */
[----:B------:R-:W-:Y:S01]  /*6700*/  IMAD R22, R49, R50, R22 ;  /* 0x0000003231167224 */ /* 0x000fe200078e0216 */
[----:B------:R-:W-:Y:S01]  /*6710*/  PRMT R49, R62, 0x8880, RZ ;  /* 0x000088803e317816 */ /* 0x000fe200000000ff */
[C---:B------:R-:W-:Y:S01]  /*6720*/  IMAD R24, R46.reuse, R28, RZ ;  /* 0x0000001c2e187224 */ /* 0x040fe200078e02ff */
[----:B------:R-:W-:Y:S01]  /*6730*/  I2IP.S8.S32.SAT R68, R17, R16, R68 ;  /* 0x0000001011447239 */ /* 0x000fe20000001444 */
[----:B------:R-:W-:Y:S01]  /*6740*/  IMAD R27, R51, R50, R27 ;  /* 0x00000032331b7224 */ /* 0x000fe200078e021b */
[----:B------:R-:W-:Y:S01]  /*6750*/  SHF.R.S32.HI R51, RZ, 0x18, R52 ;  /* 0x00000018ff337819 */ /* 0x000fe20000011434 */
[C---:B------:R-:W-:Y:S01]  /*6760*/  IMAD R25, R46.reuse, R29, RZ ;  /* 0x0000001d2e197224 */ /* 0x040fe200078e02ff */
[----:B------:R-:W-:Y:S01]  /*6770*/  SHF.R.S32.HI R53, RZ, 0x18, R53 ;  /* 0x00000018ff357819 */ /* 0x000fe20000011435 */
[C---:B------:R-:W-:Y:S01]  /*6780*/  IMAD R26, R46.reuse, R30, RZ ;  /* 0x0000001e2e1a7224 */ /* 0x040fe200078e02ff */
[----:B------:R-:W-:Y:S01]  /*6790*/  I2IP.S8.S32.SAT R69, R27, R22, RZ ;  /* 0x000000161b457239 */ /* 0x000fe200000014ff */
[-C--:B------:R-:W-:Y:S01]  /*67a0*/  IMAD R24, R49, R50.reuse, R24 ;  /* 0x0000003231187224 */ /* 0x080fe200078e0218 */
[----:B------:R-:W-:Y:S01]  /*67b0*/  SHF.L.U32 R52, R63, 0x10, RZ ;  /* 0x000000103f347819 */ /* 0x000fe200000006ff */
[----:B------:R-:W-:Y:S01]  /*67c0*/  IMAD R25, R51, R50, R25 ;  /* 0x0000003233197224 */ /* 0x000fe200078e0219 */
[----:B------:R-:W-:Y:S01]  /*67d0*/  I2IP.S8.S32.SAT R69, R21, R20, R69 ;  /* 0x0000001415457239 */ /* 0x000fe20000001445 */
[----:B------:R-:W-:Y:S01]  /*67e0*/  IMAD R26, R53, R50, R26 ;  /* 0x00000032351a7224 */ /* 0x000fe200078e021a */
[----:B------:R-:W-:Y:S01]  /*67f0*/  SHF.R.S32.HI R49, RZ, 0x18, R62 ;  /* 0x00000018ff317819 */ /* 0x000fe2000001143e */
[C---:B------:R-:W-:Y:S01]  /*6800*/  IMAD R31, R46.reuse, R31, RZ ;  /* 0x0000001f2e1f7224 */ /* 0x040fe200078e02ff */
[C---:B------:R-:W-:Y:S01]  /*6810*/  PRMT R51, R63.reuse, 0x8880, RZ ;  /* 0x000088803f337816 */ /* 0x040fe200000000ff */
[----:B------:R-:W-:Y:S01]  /*6820*/  IMAD.SHL.U32 R53, R63, 0x100, RZ ;  /* 0x000001003f357824 */ /* 0x000fe200078e00ff */
[----:B------:R-:W-:Y:S01]  /*6830*/  SHF.R.S32.HI R52, RZ, 0x18, R52 ;  /* 0x00000018ff347819 */ /* 0x000fe20000011434 */
[C---:B------:R-:W-:Y:S02]  /*6840*/  IMAD R28, R46.reuse, R32, RZ ;  /* 0x000000202e1c7224 */ /* 0x040fe400078e02ff */
[C---:B------:R-:W-:Y:S01]  /*6850*/  IMAD R29, R46.reuse, R33, RZ ;  /* 0x000000212e1d7224 */ /* 0x040fe200078e02ff */
[----:B------:R-:W-:Y:S01]  /*6860*/  SHF.R.S32.HI R53, RZ, 0x18, R53 ;  /* 0x00000018ff357819 */ /* 0x000fe20000011435 */
[-C--:B------:R-:W-:Y:S02]  /*6870*/  IMAD R31, R49, R50.reuse, R31 ;  /* 0x00000032311f7224 */ /* 0x080fe400078e021f */
[----:B------:R-:W-:Y:S02]  /*6880*/  IMAD R28, R51, R50, R28 ;  /* 0x00000032331c7224 */ /* 0x000fe400078e021c */
[----:B------:R-:W-:Y:S01]  /*6890*/  IMAD R30, R46, R34, RZ ;  /* 0x000000222e1e7224 */ /* 0x000fe200078e02ff */
[----:B------:R-:W-:Y:S01]  /*68a0*/  I2IP.S8.S32.SAT R75, R31, R26, RZ ;  /* 0x0000001a1f4b7239 */ /* 0x000fe200000014ff */
[----:B------:R-:W-:Y:S02]  /*68b0*/  IMAD R29, R52, R50, R29 ;  /* 0x00000032341d7224 */ /* 0x000fe400078e021d */
[----:B------:R-:W-:Y:S01]  /*68c0*/  IMAD R35, R46, R35, RZ ;  /* 0x000000232e237224 */ /* 0x000fe200078e02ff */
[----:B------:R-:W-:Y:S01]  /*68d0*/  I2IP.S8.S32.SAT R70, R25, R24, R75 ;  /* 0x0000001819467239 */ /* 0x000fe2000000144b */
[-C--:B------:R-:W-:Y:S01]  /*68e0*/  IMAD R30, R53, R50.reuse, R30 ;  /* 0x00000032351e7224 */ /* 0x080fe200078e021e */
[----:B------:R-:W-:Y:S01]  /*68f0*/  LEA R75, R104, UR49, 0x3 ;  /* 0x00000031684b7c11 */ /* 0x000fe2000f8e18ff */
[----:B------:R-:W-:Y:S05]  /*6900*/  IMAD R35, R54, R50, R35 ;  /* 0x0000003236237224 */ /* 0x000fea00078e0223 */
[----:B------:R-:W-:Y:S04]  /*6910*/  I2IP.S8.S32.SAT R76, R35, R30, RZ ;  /* 0x0000001e234c7239 */ /* 0x000fe800000014ff */
[----:B------:R-:W-:Y:S02]  /*6920*/  I2IP.S8.S32.SAT R71, R29, R28, R76 ;  /* 0x0000001c1d477239 */ /* 0x000fe4000000144c */
[----:B------:R-:W-:Y:S03]  /*6930*/  @P6 SHF.L.U32 R76, R99, 0x1f, RZ ;  /* 0x0000001f634c6819 */ /* 0x000fe600000006ff */
[----:B------:R1:W-:Y:S01]  /*6940*/  STS.128 [R112+0x2200], R68 ;  /* 0x0022004470007388 */ /* 0x0003e20000000c00 */
[----:B------:R-:W-:Y:S01]  /*6950*/  @!PT LDS RZ, [RZ] ;  /* 0x00000000fffff984 */ /* 0x000fe20000000800 */
[----:B------:R-:W-:Y:S01]  /*6960*/  @!PT LDS RZ, [RZ] ;  /* 0x00000000fffff984 */ /* 0x000fe20000000800 */
[----:B------:R-:W-:Y:S01]  /*6970*/  @!PT LDS RZ, [RZ] ;  /* 0x00000000fffff984 */ /* 0x000fe20000000800 */
[----:B------:R-:W-:Y:S01]  /*6980*/  @!PT LDS RZ, [RZ] ;  /* 0x00000000fffff984 */ /* 0x000fe20000000800 */
[----:B------:R2:W-:Y:S07]  /*6990*/  MEMBAR.ALL.CTA ;  /* 0x0000000000007992 */ /* 0x0005ee0000008000 */
[----:B--2---:R-:W2:Y:S02]  /*69a0*/  FENCE.VIEW.ASYNC.S ;  /* 0x00000000000073c6 */ /* 0x004ea40000000000 */
[----:B--2---:R-:W-:Y:S06]  /*69b0*/  BAR.SYNC.DEFER_BLOCKING 0x1, 0x80 ;  /* 0x0042000000007b1d */ /* 0x004fec0000010000 */
[----:B------:R-:W-:Y:S05]  /*69c0*/  @P0 BRA `(.L_x_114) ;  /* 0x0000000000380947 */ /* 0x000fea0003800000 */
[----:B------:R-:W-:Y:S02]  /*69d0*/  UIADD3 UR4, UPT, UPT, UR49, 0x2200, URZ ;  /* 0x0000220031047890 */ /* 0x000fe4000fffe0ff */
[----:B------:R-:W-:Y:S01]  /*69e0*/  UIADD3 UR8, UP0, UPT, UR52, 0x680, URZ ;  /* 0x0000068034087890 */ /* 0x000fe2000ff1e0ff */
[----:B------:R-:W-:Y:S01]  /*69f0*/  UMOV UR43, UR36 ;  /* 0x00000024002b7c82 */ /* 0x000fe20008000000 */
[----:B------:R-:W-:Y:S02]  /*6a00*/  UIADD3 UR5, UPT, UPT, UR41, 0x40, URZ ;  /* 0x0000004029057890 */ /* 0x000fe4000fffe0ff */
[----:B------:R-:W-:Y:S01]  /*6a10*/  MOV R107, UR4 ;  /* 0x00000004006b7c02 */ /* 0x000fe20008000f00 */
[----:B------:R-:W-:Y:S02]  /*6a20*/  UIADD3.X UR9, UPT, UPT, URZ, UR53, URZ, UP0, !UPT ;  /* 0x00000035ff097290 */ /* 0x000fe400087fe4ff */
[----:B------:R-:W-:Y:S01]  /*6a30*/  UIADD3 UR4, UPT, UPT, UR49, 0x2a00, URZ ;  /* 0x00002a0031047890 */ /* 0x000fe2000fffe0ff */
[----:B------:R-:W-:Y:S01]  /*6a40*/  R2UR UR40, R107 ;  /* 0x000000006b2872ca */ /* 0x000fe200000e0000 */
[----:B------:R-:W-:Y:S01]  /*6a50*/  UMOV UR6, UR42 ;  /* 0x0000002a00067c82 */ /* 0x000fe20008000000 */
[----:B------:R-:W-:Y:S11]  /*6a60*/  UMOV UR7, UR36 ;  /* 0x0000002400077c82 */ /* 0x000ff60008000000 */
[----:B------:R2:W-:Y:S01]  /*6a70*/  UTMASTG.3D [UR40], [UR8] ;  /* 0x00000028080073b5 */ /* 0x0005e20008010000 */
[----:B------:R2:W-:Y:S01]  /*6a80*/  UTMASTG.3D [UR4], [UR8] ;  /* 0x00000004080073b5 */ /* 0x0005e20008010000 */
[----:B------:R0:W-:Y:S01]  /*6a90*/  UTMACMDFLUSH ;  /* 0x00000000000079b7 */ /* 0x0001e20000000000 */
[----:B--2---:R-:W-:Y:S04]  /*6aa0*/  DEPBAR.LE SB0, 0x1 ;  /* 0x000080400000791a */ /* 0x004fe80000000000 */
.L_x_114:
[----:B------:R-:W-:Y:S05]  /*6ab0*/  BSYNC.RECONVERGENT B0 ;  /* 0x0000000000007941 */ /* 0x000fea0003800200 */
.L_x_113:
[----:B------:R-:W-:Y:S06]  /*6ac0*/  BAR.SYNC.DEFER_BLOCKING 0x1, 0x80 ;  /* 0x0042000000007b1d */ /* 0x000fec0000010000 */
[----:B------:R-:W2:Y:S01]  /*6ad0*/  @P6 SYNCS.PHASECHK.TRANS64.TRYWAIT P0, [R75+URZ+0x50], R76 ;  /* 0x0000504c4b0065a7 */ /* 0x000ea200080011ff */
[----:B------:R-:W-:Y:S01]  /*6ae0*/  BSSY B1, `(.L_x_115) ;  /* 0x000001f000017945 */ /* 0x000fe20003800000 */
[----:B--2---:R-:W-:Y:S03]  /*6af0*/  @P6 SEL R55, RZ, 0x1, !P0 ;  /* 0x00000001ff376807 */ /* 0x004fe60004000000 */
[----:B------:R-:W-:Y:S05]  /*6b00*/  @!P6 BRA `(.L_x_116) ;  /* 0x000000000070e947 */ /* 0x000fea0003800000 */
[----:B------:R-:W-:Y:S01]  /*6b10*/  ISETP.NE.AND P1, PT, R72, RZ, PT ;  /* 0x000000ff4800720c */ /* 0x000fe20003f25270 */
[----:B------:R-:W-:Y:S01]  /*6b20*/  BSSY B0, `(.L_x_117) ;  /* 0x0000008000007945 */ /* 0x000fe20003800000 */
[----:B------:R-:W-:Y:S11]  /*6b30*/  ISETP.NE.AND P0, PT, R55, RZ, PT ;  /* 0x000000ff3700720c */ /* 0x000ff60003f05270 */
[----:B------:R-:W-:Y:S04]  /*6b40*/  @P1 IMAD R73, R104, 0x1000, R73 ;  /* 0x0000100068491824 */ /* 0x000fe800078e0249 */
[----:B------:R-:W-:Y:S01]  /*6b50*/  @P1 IMAD.IADD R74, R74, 0x1, R73 ;  /* 0x000000014a4a1824 */ /* 0x000fe200078e0249 */
[----:B------:R-:W-:Y:S06]  /*6b60*/  @P0 BRA `(.L_x_118) ;  /* 0x00000000000c0947 */ /* 0x000fec0003800000 */
[----:B------:R-:W-:Y:S04]  /*6b70*/  SHF.L.U32 R0, R99, 0x1f, RZ ;  /* 0x0000001f63007819 */ /* 0x000fe800000006ff */
[----:B------:R-:W2:Y:S02]  /*6b80*/  SYNCS.PHASECHK.TRANS64.TRYWAIT P0, [R75+URZ+0x50], R0 ;  /* 0x000050004b0075a7 */ /* 0x000ea400080011ff */
[----:B--2---:R-:W-:Y:S05]  /*6b90*/  @!P0 BRA `(.L_x_119) ;  /* 0x00000018003c8947 */ /* 0x004fea0003800000 */
.L_x_118:
[----:B------:R-:W-:Y:S05]  /*6ba0*/  BSYNC B0 ;  /* 0x0000000000007941 */ /* 0x000fea0003800000 */
.L_x_117:
[----:B------:R-:W-:Y:S01]  /*6bb0*/  ISETP.NE.AND P0, PT, R72, RZ, PT ;  /* 0x000000ff4800720c */ /* 0x000fe20003f05270 */
[----:B--2---:R-:W-:Y:S02]  /*6bc0*/  VIADD R75, R75, 0x60 ;  /* 0x000000604b4b7836 */ /* 0x004fe40000000000 */
[----:B------:R-:W-:Y:S02]  /*6bd0*/  IMAD.U32 R0, RZ, RZ, UR37 ;  /* 0x00000025ff007e24 */ /* 0x000fe4000f8e00ff */
[----:B------:R-:W-:Y:S03]  /*6be0*/  VIADD R104, R104, 0x1 ;  /* 0x0000000168687836 */ /* 0x000fe60000000000 */
[----:B------:R-:W-:Y:S05]  /*6bf0*/  PRMT R0, R0, 0x654, R75 ;  /* 0x0000065400007816 */ /* 0x000fea000000004b */
[----:B------:R2:W3:Y:S04]  /*6c00*/  @P0 LDS.128 R56, [R73+0x200] ;  /* 0x0002000049380984 */ /* 0x0004e80000000c00 */
[----:B------:R2:W4:Y:S01]  /*6c10*/  @P0 LDS.128 R60, [R74+0x200] ;  /* 0x000200004a3c0984 */ /* 0x0005220000000c00 */
        /* <DEDUP_REMOVED lines=10> */
[----:B--23--:R-:W-:Y:S02]  /*6cc0*/  LOP3.LUT R99, R99, R0, RZ, 0x3c, !PT ;  /* 0x0000000063637212 */ /* 0x00cfe400078e3cff */
.L_x_116:
[----:B------:R-:W-:Y:S05]  /*6cd0*/  BSYNC B1 ;  /* 0x0000000000017941 */ /* 0x000fea0003800000 */
.L_x_115:
[----:B------:R-:W-:Y:S05]  /*6ce0*/  VIADD R0, R48, 0x20 ;  /* 0x0000002030007836 */ /* 0x000fea0000000000 */
[----:B------:R-:W-:Y:S04]  /*6cf0*/  SHF.R.U32.HI R0, RZ, 0x15, R0 ;  /* 0x00000015ff007819 */ /* 0x000fe80000011600 */
[----:B------:R-:W-:Y:S11]  /*6d00*/  LOP3.LUT P0, RZ, R0, 0x3, R97, 0x48, !PT ;  /* 0x0000000300ff7812 */ /* 0x000ff60007804861 */
[----:B------:R-:W-:Y:S02]  /*6d10*/  @!UPT UIADD3 URZ, UPT, UPT, URZ, URZ, URZ ;  /* 0x000000fffffff290 */ /* 0x000fe4000fffe0ff */
[----:B------:R-:W-:Y:S05]  /*6d20*/  @!P0 BRA `(.L_x_120) ;  /* 0x0000000000408947 */ /* 0x000fea0003800000 */
[----:B------:R-:W2:Y:S01]  /*6d30*/  LDCU.64 UR8, c[0x4][0x70] ;  /* 0x01000e00ff0877ac */ /* 0x000ea20008000a00 */
[----:B------:R-:W-:Y:S01]  /*6d40*/  MOV R3, 0x0 ;  /* 0x0000000000037802 */ /* 0x000fe20000000f00 */
[----:B------:R-:W-:Y:S02]  /*6d50*/  HFMA2 R12, -RZ, RZ, 0, 5.9604644775390625e-08 ;  /* 0x00000001ff0c7431 */ /* 0x000fe400000001ff */
[----:B------:R-:W-:Y:S02]  /*6d60*/  IMAD.MOV.U32 R8, RZ, RZ, 0x192 ;  /* 0x00000192ff087424 */ /* 0x000fe400078e00ff */
[----:B------:R-:W-:Y:S01]  /*6d70*/  IMAD.MOV.U32 R13, RZ, RZ, RZ ;  /* 0x000000ffff0d7224 */ /* 0x000fe200078e00ff */
[----:B------:R-:W3:Y:S01]  /*6d80*/  LDCU.64 UR6, c[0x4][0x78] ;  /* 0x01000f00ff0677ac */ /* 0x000ee20008000a00 */
[----:B------:R-:W1:Y:S01]  /*6d90*/  LDC.64 R2, c[0x4][R3] ;  /* 0x0100000003027b82 */ /* 0x000e620000000a00 */
[----:B------:R-:W5:Y:S01]  /*6da0*/  LDCU.64 UR4, c[0x4][0x10] ;  /* 0x01000200ff0477ac */ /* 0x000f620008000a00 */
[----:B--2---:R-:W-:Y:S01]  /*6db0*/  MOV R5, UR9 ;  /* 0x0000000900057c02 */ /* 0x004fe20008000f00 */
[----:B------:R-:W-:Y:S01]  /*6dc0*/  IMAD.U32 R4, RZ, RZ, UR8 ;  /* 0x00000008ff047e24 */ /* 0x000fe2000f8e00ff */
[----:B---3--:R-:W-:Y:S01]  /*6dd0*/  MOV R7, UR7 ;  /* 0x0000000700077c02 */ /* 0x008fe20008000f00 */
[----:B------:R-:W-:Y:S01]  /*6de0*/  IMAD.U32 R6, RZ, RZ, UR6 ;  /* 0x00000006ff067e24 */ /* 0x000fe2000f8e00ff */
[----:B-----5:R-:W-:Y:S01]  /*6df0*/  MOV R11, UR5 ;  /* 0x00000005000b7c02 */ /* 0x020fe20008000f00 */
[----:B------:R-:W-:Y:S02]  /*6e00*/  IMAD.U32 R10, RZ, RZ, UR4 ;  /* 0x00000004ff0a7e24 */ /* 0x000fe4000f8e00ff */
[----:B------:R-:W-:Y:S07]  /*6e10*/  LEPC R20, `(.L_x_120) ;  /* 0x000000001014794e */ /* 0x000fee0000000000 */
[----:B-1--4-:R-:W-:Y:S05]  /*6e20*/  CALL.ABS.NOINC R2 ;  /* 0x0000000002007343 */ /* 0x012fea0003c00000 */
.L_x_120:
[----:B------:R-:W-:Y:S01]  /*6e30*/  ISETP.NE.AND P0, PT, R108, RZ, PT ;  /* 0x000000ff6c00720c */ /* 0x000fe20003f05270 */
[----:B------:R-:W-:Y:S05]  /*6e40*/  WARPSYNC.ALL ;  /* 0x0000000000007948 */ /* 0x000fea0003800000 */
[----:B------:R-:W-:Y:S01]  /*6e50*/  R2UR UR4, R48 ;  /* 0x00000000300472ca */ /* 0x000fe200000e0000 */
[----:B------:R-:W-:Y:S01]  /*6e60*/  IMAD.U32 R77, R58, 0x10000, RZ ;  /* 0x000100003a4d7824 */ /* 0x000fe200078e00ff */
[----:B------:R-:W-:Y:S01]  /*6e70*/  SHF.L.U32 R51, R56, 0x10, RZ ;  /* 0x0000001038337819 */ /* 0x000fe200000006ff */
[----:B----4-:R-:W-:Y:S01]  /*6e80*/  IMAD.U32 R76, R60, 0x10000, RZ ;  /* 0x000100003c4c7824 */ /* 0x010fe200078e00ff */
[----:B------:R-:W-:Y:S01]  /*6e90*/  PRMT R49, R56, 0x8880, RZ ;  /* 0x0000888038317816 */ /* 0x000fe200000000ff */
[----:B-1----:R-:W-:Y:S01]  /*6ea0*/  IMAD.U32 R66, R62, 0x10000, RZ ;  /* 0x000100003e427824 */ /* 0x002fe200078e00ff */
[----:B------:R-:W-:Y:S01]  /*6eb0*/  SHF.L.U32 R52, R56, 0x8, RZ ;  /* 0x0000000838347819 */ /* 0x000fe200000006ff */
[----:B------:R-:W-:Y:S01]  /*6ec0*/  BSSY.RECONVERGENT B0, `(.L_x_121) ;  /* 0x00000a0000007945 */ /* 0x000fe20003800200 */
[----:B------:R-:W-:Y:S02]  /*6ed0*/  SHF.R.S32.HI R51, RZ, 0x18, R51 ;  /* 0x00000018ff337819 */ /* 0x000fe40000011433 */
[C---:B------:R-:W-:Y:S02]  /*6ee0*/  PRMT R82, R57.reuse, 0x8880, RZ ;  /* 0x0000888039527816 */ /* 0x040fe400000000ff */
[----:B------:R-:W-:Y:S01]  /*6ef0*/  SHF.R.S32.HI R52, RZ, 0x18, R52 ;  /* 0x00000018ff347819 */ /* 0x000fe20000011434 */
[----:B------:R-:W1:Y:S01]  /*6f00*/  LDTM.x32 R4, tmem[UR4+0x20] ;  /* 0x00002004000479ee */ /* 0x000e6200082c0000 */
[----:B------:R-:W-:Y:S01]  /*6f10*/  NOP ;  /* 0x0000000000007918 */ /* 0x000fe20000000000 */
[----:B------:R-:W-:Y:S02]  /*6f20*/  IADD3 R110, PT, PT, R110, 0xc0, RZ ;  /* 0x000000c06e6e7810 */ /* 0x000fe40007ffe0ff */
[----:B------:R-:W-:Y:S02]  /*6f30*/  SHF.R.S32.HI R53, RZ, 0x18, R56 ;  /* 0x00000018ff357819 */ /* 0x000fe40000011438 */
[----:B------:R-:W-:Y:S02]  /*6f40*/  LOP3.LUT R110, R110, 0xfefffff8, RZ, 0xc0, !PT ;  /* 0xfefffff86e6e7812 */ /* 0x000fe400078ec0ff */
[----:B------:R-:W-:Y:S02]  /*6f50*/  SHF.L.U32 R81, R57, 0x10, RZ ;  /* 0x0000001039517819 */ /* 0x000fe400000006ff */
[----:B-1----:R1:W-:Y:S01]  /*6f60*/  SYNCS.ARRIVE.TRANS64.RED.A1T0 RZ, [R110+URZ], RZ ;  /* 0x000000ff6eff79a7 */ /* 0x0023e200081004ff */
[----:B------:R-:W-:Y:S02]  /*6f70*/  PRMT R79, R58, 0x8880, RZ ;  /* 0x000088803a4f7816 */ /* 0x000fe400000000ff */
[----:B------:R-:W-:Y:S02]  /*6f80*/  SHF.R.S32.HI R54, RZ, 0x18, R57 ;  /* 0x00000018ff367819 */ /* 0x000fe40000011439 */
[C---:B------:R-:W-:Y:S02]  /*6f90*/  PRMT R73, R59.reuse, 0x8880, RZ ;  /* 0x000088803b497816 */ /* 0x040fe400000000ff */
[----:B------:R-:W-:Y:S02]  /*6fa0*/  SHF.R.S32.HI R55, RZ, 0x18, R58 ;  /* 0x00000018ff377819 */ /* 0x000fe4000001143a */
[----:B------:R-:W-:Y:S02]  /*6fb0*/  SHF.L.U32 R72, R59, 0x10, RZ ;  /* 0x000000103b487819 */ /* 0x000fe400000006ff */
[----:B------:R-:W-:Y:S02]  /*6fc0*/  PRMT R78, R60, 0x8880, RZ ;  /* 0x000088803c4e7816 */ /* 0x000fe400000000ff */
[----:B------:R-:W-:Y:S01]  /*6fd0*/  SHF.R.S32.HI R56, RZ, 0x18, R59 ;  /* 0x00000018ff387819 */ /* 0x000fe2000001143b */
[C---:B------:R-:W-:Y:S01]  /*6fe0*/  IMAD R0, R46.reuse, R4, RZ ;  /* 0x000000042e007224 */ /* 0x040fe200078e02ff */
[C---:B------:R-:W-:Y:S01]  /*6ff0*/  PRMT R70, R61.reuse, 0x8880, RZ ;  /* 0x000088803d467816 */ /* 0x040fe200000000ff */
[C---:B------:R-:W-:Y:S01]  /*7000*/  IMAD R2, R46.reuse, R5, RZ ;  /* 0x000000052e027224 */ /* 0x040fe200078e02ff */
[----:B------:R-:W-:Y:S01]  /*7010*/  SHF.L.U32 R69, R61, 0x10, RZ ;  /* 0x000000103d457819 */ /* 0x000fe200000006ff */
[----:B------:R-:W-:Y:S01]  /*7020*/  IMAD R3, R46, R6, RZ ;  /* 0x000000062e037224 */ /* 0x000fe200078e02ff */
[----:B------:R-:W-:Y:S01]  /*7030*/  PRMT R67, R62, 0x8880, RZ ;  /* 0x000088803e437816 */ /* 0x000fe200000000ff */
[-C--:B------:R-:W-:Y:S01]  /*7040*/  IMAD R0, R49, R50.reuse, R0 ;  /* 0x0000003231007224 */ /* 0x080fe200078e0200 */
[----:B------:R-:W-:Y:S01]  /*7050*/  PRMT R64, R63, 0x8880, RZ ;  /* 0x000088803f407816 */ /* 0x000fe200000000ff */
[----:B------:R-:W-:Y:S01]  /*7060*/  IMAD R7, R46, R7, RZ ;  /* 0x000000072e077224 */ /* 0x000fe200078e02ff */
[----:B------:R-:W-:Y:S01]  /*7070*/  SHF.L.U32 R80, R57, 0x8, RZ ;  /* 0x0000000839507819 */ /* 0x000fe200000006ff */
[-C--:B------:R-:W-:Y:S01]  /*7080*/  IMAD R2, R51, R50.reuse, R2 ;  /* 0x0000003233027224 */ /* 0x080fe200078e0202 */
[----:B------:R-:W-:Y:S01]  /*7090*/  SHF.R.S32.HI R51, RZ, 0x18, R81 ;  /* 0x00000018ff337819 */ /* 0x000fe20000011451 */
[----:B------:R-:W-:Y:S01]  /*70a0*/  IMAD R3, R52, R50, R3 ;  /* 0x0000003234037224 */ /* 0x000fe200078e0203 */
[----:B------:R-:W-:Y:S01]  /*70b0*/  SHF.R.S32.HI R52, RZ, 0x18, R72 ;  /* 0x00000018ff347819 */ /* 0x000fe20000011448 */
[----:B------:R-:W-:Y:S01]  /*70c0*/  IMAD.MOV.U32 R49, RZ, RZ, R82 ;  /* 0x000000ffff317224 */ /* 0x000fe200078e0052 */
[----:B------:R-:W-:Y:S01]  /*70d0*/  SHF.R.S32.HI R57, RZ, 0x18, R60 ;  /* 0x00000018ff397819 */ /* 0x000fe2000001143c */
[----:B------:R-:W-:Y:S01]  /*70e0*/  IMAD R8, R46, R8, RZ ;  /* 0x000000082e087224 */ /* 0x000fe200078e02ff */
[----:B------:R-:W-:Y:S01]  /*70f0*/  SHF.L.U32 R74, R58, 0x8, RZ ;  /* 0x000000083a4a7819 */ /* 0x000fe200000006ff */
[----:B------:R-:W-:Y:S01]  /*7100*/  IMAD R7, R53, R50, R7 ;  /* 0x0000003235077224 */ /* 0x000fe200078e0207 */
[----:B------:R-:W-:Y:S01]  /*7110*/  SHF.R.S32.HI R53, RZ, 0x18, R80 ;  /* 0x00000018ff357819 */ /* 0x000fe20000011450 */
[C---:B------:R-:W-:Y:S01]  /*7120*/  IMAD R9, R46.reuse, R9, RZ ;  /* 0x000000092e097224 */ /* 0x040fe200078e02ff */
[----:B------:R-:W-:Y:S01]  /*7130*/  SHF.R.S32.HI R58, RZ, 0x18, R61 ;  /* 0x00000018ff3a7819 */ /* 0x000fe2000001143d */
[C---:B------:R-:W-:Y:S01]  /*7140*/  IMAD R10, R46.reuse, R10, RZ ;  /* 0x0000000a2e0a7224 */ /* 0x040fe200078e02ff */
[----:B------:R-:W-:Y:S01]  /*7150*/  I2IP.S8.S32.SAT R101, R7, R3, RZ ;  /* 0x0000000307657239 */ /* 0x000fe200000014ff */
[----:B------:R-:W-:Y:S01]  /*7160*/  IMAD R8, R49, R50, R8 ;  /* 0x0000003231087224 */ /* 0x000fe200078e0208 */
[----:B------:R-:W-:Y:S01]  /*7170*/  MOV R49, R79 ;  /* 0x0000004f00317202 */ /* 0x000fe20000000f00 */
[----:B------:R-:W-:Y:S01]  /*7180*/  IMAD R11, R46, R11, RZ ;  /* 0x0000000b2e0b7224 */ /* 0x000fe200078e02ff */
[----:B------:R-:W-:Y:S01]  /*7190*/  I2IP.S8.S32.SAT R100, R2, R0, R101 ;  /* 0x0000000002647239 */ /* 0x000fe20000001465 */
[-C--:B------:R-:W-:Y:S01]  /*71a0*/  IMAD R9, R51, R50.reuse, R9 ;  /* 0x0000003233097224 */ /* 0x080fe200078e0209 */
[----:B------:R-:W-:Y:S01]  /*71b0*/  SHF.R.S32.HI R51, RZ, 0x18, R77 ;  /* 0x00000018ff337819 */ /* 0x000fe2000001144d */
[----:B------:R-:W-:Y:S01]  /*71c0*/  IMAD R10, R53, R50, R10 ;  /* 0x00000032350a7224 */ /* 0x000fe200078e020a */
[----:B------:R-:W-:Y:S01]  /*71d0*/  SHF.L.U32 R71, R59, 0x8, RZ ;  /* 0x000000083b477819 */ /* 0x000fe200000006ff */
[----:B------:R-:W-:Y:S01]  /*71e0*/  IMAD R4, R46, R12, RZ ;  /* 0x0000000c2e047224 */ /* 0x000fe200078e02ff */
[----:B------:R-:W-:Y:S01]  /*71f0*/  SHF.R.S32.HI R59, RZ, 0x18, R62 ;  /* 0x00000018ff3b7819 */ /* 0x000fe2000001143e */
[-C--:B------:R-:W-:Y:S01]  /*7200*/  IMAD R11, R54, R50.reuse, R11 ;  /* 0x00000032360b7224 */ /* 0x080fe200078e020b */
[----:B------:R-:W-:Y:S01]  /*7210*/  SHF.R.S32.HI R53, RZ, 0x18, R71 ;  /* 0x00000018ff357819 */ /* 0x000fe20000011447 */
[----:B------:R-:W-:Y:S01]  /*7220*/  IMAD R5, R46, R13, RZ ;  /* 0x0000000d2e057224 */ /* 0x000fe200078e02ff */
[----:B------:R-:W-:Y:S01]  /*7230*/  SHF.L.U32 R75, R60, 0x8, RZ ;  /* 0x000000083c4b7819 */ /* 0x000fe200000006ff */
[----:B------:R-:W-:Y:S01]  /*7240*/  IMAD R4, R49, R50, R4 ;  /* 0x0000003231047224 */ /* 0x000fe200078e0204 */
[----:B------:R-:W-:Y:S01]  /*7250*/  SHF.R.S32.HI R49, RZ, 0x18, R74 ;  /* 0x00000018ff317819 */ /* 0x000fe2000001144a */
[C---:B------:R-:W-:Y:S01]  /*7260*/  IMAD R6, R46.reuse, R14, RZ ;  /* 0x0000000e2e067224 */ /* 0x040fe200078e02ff */
[----:B------:R-:W-:Y:S01]  /*7270*/  I2IP.S8.S32.SAT R102, R11, R10, RZ ;  /* 0x0000000a0b667239 */ /* 0x000fe200000014ff */
[C---:B------:R-:W-:Y:S01]  /*7280*/  IMAD R15, R46.reuse, R15, RZ ;  /* 0x0000000f2e0f7224 */ /* 0x040fe200078e02ff */
[----:B------:R-:W-:Y:S01]  /*7290*/  SHF.R.S32.HI R60, RZ, 0x18, R63 ;  /* 0x00000018ff3c7819 */ /* 0x000fe2000001143f */
[----:B------:R-:W-:Y:S01]  /*72a0*/  IMAD R5, R51, R50, R5 ;  /* 0x0000003233057224 */ /* 0x000fe200078e0205 */
[----:B------:R-:W-:Y:S01]  /*72b0*/  MOV R51, R73 ;  /* 0x0000004900337202 */ /* 0x000fe20000000f00 */
[C---:B------:R-:W-:Y:S01]  /*72c0*/  IMAD R12, R46.reuse, R16, RZ ;  /* 0x000000102e0c7224 */ /* 0x040fe200078e02ff */
[----:B------:R-:W-:Y:S01]  /*72d0*/  I2IP.S8.S32.SAT R101, R9, R8, R102 ;  /* 0x0000000809657239 */ /* 0x000fe20000001466 */
[----:B------:R-:W-:Y:S01]  /*72e0*/  IMAD R6, R49, R50, R6 ;  /* 0x0000003231067224 */ /* 0x000fe200078e0206 */
[----:B------:R-:W-:Y:S01]  /*72f0*/  MOV R49, R78 ;  /* 0x0000004e00317202 */ /* 0x000fe20000000f00 */
[----:B------:R-:W-:Y:S01]  /*7300*/  IMAD R13, R46, R17, RZ ;  /* 0x000000112e0d7224 */ /* 0x000fe200078e02ff */
[----:B------:R-:W-:Y:S01]  /*7310*/  SHF.L.U32 R68, R61, 0x8, RZ ;  /* 0x000000083d447819 */ /* 0x000fe200000006ff */
[----:B------:R-:W-:Y:S01]  /*7320*/  IMAD R15, R55, R50, R15 ;  /* 0x00000032370f7224 */ /* 0x000fe200078e020f */
[----:B------:R-:W-:Y:S01]  /*7330*/  SHF.L.U32 R65, R62, 0x8, RZ ;  /* 0x000000083e417819 */ /* 0x000fe200000006ff */
[C---:B------:R-:W-:Y:S01]  /*7340*/  IMAD R14, R46.reuse, R18, RZ ;  /* 0x000000122e0e7224 */ /* 0x040fe200078e02ff */
[----:B------:R-:W-:Y:S01]  /*7350*/  SHF.L.U32 R62, R63, 0x10, RZ ;  /* 0x000000103f3e7819 */ /* 0x000fe200000006ff */
[----:B------:R-:W-:Y:S01]  /*7360*/  IMAD R12, R51, R50, R12 ;  /* 0x00000032330c7224 */ /* 0x000fe200078e020c */
[----:B------:R-:W-:Y:S01]  /*7370*/  I2IP.S8.S32.SAT R102, R15, R6, RZ ;  /* 0x000000060f667239 */ /* 0x000fe200000014ff */
[----:B------:R-:W-:Y:S01]  /*7380*/  IMAD R19, R46, R19, RZ ;  /* 0x000000132e137224 */ /* 0x000fe200078e02ff */
[----:B------:R-:W-:Y:S01]  /*7390*/  SHF.R.S32.HI R51, RZ, 0x18, R76 ;  /* 0x00000018ff337819 */ /* 0x000fe2000001144c */
[----:B------:R-:W-:Y:S01]  /*73a0*/  IMAD R13, R52, R50, R13 ;  /* 0x00000032340d7224 */ /* 0x000fe200078e020d */
[----:B------:R-:W-:Y:S01]  /*73b0*/  I2IP.S8.S32.SAT R102, R5, R4, R102 ;  /* 0x0000000405667239 */ /* 0x000fe20000001466 */
[C---:B------:R-:W-:Y:S01]  /*73c0*/  IMAD R16, R46.reuse, R20, RZ ;  /* 0x000000142e107224 */ /* 0x040fe200078e02ff */
[----:B------:R-:W-:Y:S01]  /*73d0*/  SHF.R.S32.HI R52, RZ, 0x18, R62 ;  /* 0x00000018ff347819 */ /* 0x000fe2000001143e */
[-C--:B------:R-:W-:Y:S01]  /*73e0*/  IMAD R14, R53, R50.reuse, R14 ;  /* 0x00000032350e7224 */ /* 0x080fe200078e020e */
[----:B------:R-:W-:Y:S01]  /*73f0*/  SHF.R.S32.HI R53, RZ, 0x18, R75 ;  /* 0x00000018ff357819 */ /* 0x000fe2000001144b */
[----:B------:R-:W-:Y:S01]  /*7400*/  IMAD R17, R46, R21, RZ ;  /* 0x000000152e117224 */ /* 0x000fe200078e02ff */
[----:B------:R-:W-:Y:S01]  /*7410*/  SHF.L.U32 R61, R63, 0x8, RZ ;  /* 0x000000083f3d7819 */ /* 0x000fe200000006ff */
[----:B------:R-:W-:Y:S01]  /*7420*/  IMAD R19, R56, R50, R19 ;  /* 0x0000003238137224 */ /* 0x000fe200078e0213 */
[----:B-1----:R-:W-:Y:S01]  /*7430*/  IADD3 R110, PT, PT, R44, 0x1, RZ ;  /* 0x000000012c6e7810 */ /* 0x002fe20007ffe0ff */
[C---:B------:R-:W-:Y:S02]  /*7440*/  IMAD R18, R46.reuse, R22, RZ ;  /* 0x000000162e127224 */ /* 0x040fe400078e02ff */
[----:B------:R-:W-:Y:S01]  /*7450*/  IMAD R16, R49, R50, R16 ;  /* 0x0000003231107224 */ /* 0x000fe200078e0210 */
[----:B------:R-:W-:Y:S01]  /*7460*/  I2IP.S8.S32.SAT R103, R19, R14, RZ ;  /* 0x0000000e13677239 */ /* 0x000fe200000014ff */
[C---:B------:R-:W-:Y:S02]  /*7470*/  IMAD R23, R46.reuse, R23, RZ ;  /* 0x000000172e177224 */ /* 0x040fe400078e02ff */
[----:B------:R-:W-:Y:S01]  /*7480*/  IMAD R17, R51, R50, R17 ;  /* 0x0000003233117224 */ /* 0x000fe200078e0211 */
[----:B------:R-:W-:Y:S01]  /*7490*/  I2IP.S8.S32.SAT R103, R13, R12, R103 ;  /* 0x0000000c0d677239 */ /* 0x000fe20000001467 */
[C---:B------:R-:W-:Y:S01]  /*74a0*/  IMAD R20, R46.reuse, R24, RZ ;  /* 0x000000182e147224 */ /* 0x040fe200078e02ff */
[----:B------:R-:W-:Y:S01]  /*74b0*/  SHF.R.S32.HI R51, RZ, 0x18, R69 ;  /* 0x00000018ff337819 */ /* 0x000fe20000011445 */
[-C--:B------:R-:W-:Y:S01]  /*74c0*/  IMAD R18, R53, R50.reuse, R18 ;  /* 0x0000003235127224 */ /* 0x080fe200078e0212 */
[----:B------:R-:W-:Y:S01]  /*74d0*/  SHF.R.S32.HI R53, RZ, 0x18, R68 ;  /* 0x00000018ff357819 */ /* 0x000fe20000011444 */
[----:B------:R-:W-:Y:S01]  /*74e0*/  IMAD.MOV.U32 R49, RZ, RZ, R70 ;  /* 0x000000ffff317224 */ /* 0x000fe200078e0046 */
[----:B------:R1:W-:Y:S01]  /*74f0*/  STS.128 [R95+UR49+0x3200], R100 ;  /* 0x003200645f007988 */ /* 0x0003e20008000c31 */
[C---:B------:R-:W-:Y:S02]  /*7500*/  IMAD R21, R46.reuse, R25, RZ ;  /* 0x000000192e157224 */ /* 0x040fe400078e02ff */
[----:B------:R-:W-:Y:S02]  /*7510*/  IMAD R23, R57, R50, R23 ;  /* 0x0000003239177224 */ /* 0x000fe400078e0217 */
[C---:B------:R-:W-:Y:S02]  /*7520*/  IMAD R22, R46.reuse, R26, RZ ;  /* 0x0000001a2e167224 */ /* 0x040fe400078e02ff */
[----:B------:R-:W-:Y:S01]  /*7530*/  IMAD R20, R49, R50, R20 ;  /* 0x0000003231147224 */ /* 0x000fe200078e0214 */
[----:B------:R-:W-:Y:S01]  /*7540*/  I2IP.S8.S32.SAT R116, R23, R18, RZ ;  /* 0x0000001217747239 */ /* 0x000fe200000014ff */
[C---:B------:R-:W-:Y:S01]  /*7550*/  IMAD R27, R46.reuse, R27, RZ ;  /* 0x0000001b2e1b7224 */ /* 0x040fe200078e02ff */
[----:B------:R-:W-:Y:S01]  /*7560*/  MOV R49, R67 ;  /* 0x0000004300317202 */ /* 0x000fe20000000f00 */
[----:B------:R-:W-:Y:S01]  /*7570*/  IMAD R21, R51, R50, R21 ;  /* 0x0000003233157224 */ /* 0x000fe200078e0215 */
[----:B------:R-:W-:Y:S01]  /*7580*/  I2IP.S8.S32.SAT R116, R17, R16, R116 ;  /* 0x0000001011747239 */ /* 0x000fe20000001474 */
[----:B------:R-:W-:Y:S01]  /*7590*/  IMAD R24, R46, R28, RZ ;  /* 0x0000001c2e187224 */ /* 0x000fe200078e02ff */
[----:B------:R-:W-:Y:S01]  /*75a0*/  SHF.R.S32.HI R51, RZ, 0x18, R66 ;  /* 0x00000018ff337819 */ /* 0x000fe20000011442 */
[-C--:B------:R-:W-:Y:S01]  /*75b0*/  IMAD R22, R53, R50.reuse, R22 ;  /* 0x0000003235167224 */ /* 0x080fe200078e0216 */
[----:B------:R-:W-:Y:S01]  /*75c0*/  SHF.R.S32.HI R53, RZ, 0x18, R61 ;  /* 0x00000018ff357819 */ /* 0x000fe2000001143d */
[-C--:B------:R-:W-:Y:S02]  /*75d0*/  IMAD R27, R58, R50.reuse, R27 ;  /* 0x000000323a1b7224 */ /* 0x080fe400078e021b */
[C---:B------:R-:W-:Y:S02]  /*75e0*/  IMAD R25, R46.reuse, R29, RZ ;  /* 0x0000001d2e197224 */ /* 0x040fe400078e02ff */
[----:B------:R-:W-:Y:S01]  /*75f0*/  IMAD R24, R49, R50, R24 ;  /* 0x0000003231187224 */ /* 0x000fe200078e0218 */
[----:B------:R-:W-:Y:S01]  /*7600*/  SHF.R.S32.HI R49, RZ, 0x18, R65 ;  /* 0x00000018ff317819 */ /* 0x000fe20000011441 */
[C---:B------:R-:W-:Y:S01]  /*7610*/  IMAD R26, R46.reuse, R30, RZ ;  /* 0x0000001e2e1a7224 */ /* 0x040fe200078e02ff */
[----:B------:R-:W-:Y:S01]  /*7620*/  I2IP.S8.S32.SAT R117, R27, R22, RZ ;  /* 0x000000161b757239 */ /* 0x000fe200000014ff */
[C---:B------:R-:W-:Y:S02]  /*7630*/  IMAD R31, R46.reuse, R31, RZ ;  /* 0x0000001f2e1f7224 */ /* 0x040fe400078e02ff */
[----:B------:R-:W-:Y:S01]  /*7640*/  IMAD R25, R51, R50, R25 ;  /* 0x0000003233197224 */ /* 0x000fe200078e0219 */
[----:B------:R-:W-:Y:S01]  /*7650*/  MOV R51, R64 ;  /* 0x0000004000337202 */ /* 0x000fe20000000f00 */
[C---:B------:R-:W-:Y:S01]  /*7660*/  IMAD R28, R46.reuse, R32, RZ ;  /* 0x000000202e1c7224 */ /* 0x040fe200078e02ff */
[----:B------:R-:W-:Y:S01]  /*7670*/  I2IP.S8.S32.SAT R117, R21, R20, R117 ;  /* 0x0000001415757239 */ /* 0x000fe20000001475 */
[-C--:B------:R-:W-:Y:S02]  /*7680*/  IMAD R26, R49, R50.reuse, R26 ;  /* 0x00000032311a7224 */ /* 0x080fe400078e021a */
[C---:B------:R-:W-:Y:S02]  /*7690*/  IMAD R29, R46.reuse, R33, RZ ;  /* 0x000000212e1d7224 */ /* 0x040fe400078e02ff */
[-C--:B------:R-:W-:Y:S02]  /*76a0*/  IMAD R31, R59, R50.reuse, R31 ;  /* 0x000000323b1f7224 */ /* 0x080fe400078e021f */
[----:B------:R-:W-:Y:S02]  /*76b0*/  IMAD R28, R51, R50, R28 ;  /* 0x00000032331c7224 */ /* 0x000fe400078e021c */
[----:B------:R-:W-:Y:S01]  /*76c0*/  IMAD R30, R46, R34, RZ ;  /* 0x000000222e1e7224 */ /* 0x000fe200078e02ff */
[----:B------:R-:W-:Y:S01]  /*76d0*/  I2IP.S8.S32.SAT R113, R31, R26, RZ ;  /* 0x0000001a1f717239 */ /* 0x000fe200000014ff */
[----:B------:R-:W-:Y:S02]  /*76e0*/  IMAD R29, R52, R50, R29 ;  /* 0x00000032341d7224 */ /* 0x000fe400078e021d */
[----:B------:R-:W-:Y:S01]  /*76f0*/  IMAD R35, R46, R35, RZ ;  /* 0x000000232e237224 */ /* 0x000fe200078e02ff */
[----:B------:R-:W-:Y:S01]  /*7700*/  I2IP.S8.S32.SAT R118, R25, R24, R113 ;  /* 0x0000001819767239 */ /* 0x000fe20000001471 */
[-C--:B------:R-:W-:Y:S02]  /*7710*/  IMAD R30, R53, R50.reuse, R30 ;  /* 0x00000032351e7224 */ /* 0x080fe400078e021e */
[----:B------:R-:W-:Y:S05]  /*7720*/  IMAD R35, R60, R50, R35 ;  /* 0x000000323c237224 */ /* 0x000fea00078e0223 */
[----:B------:R-:W-:Y:S04]  /*7730*/  I2IP.S8.S32.SAT R114, R35, R30, RZ ;  /* 0x0000001e23727239 */ /* 0x000fe800000014ff */
[----:B------:R-:W-:Y:S05]  /*7740*/  I2IP.S8.S32.SAT R119, R29, R28, R114 ;  /* 0x0000001c1d777239 */ /* 0x000fea0000001472 */
        /* <DEDUP_REMOVED lines=9> */
[----:B------:R-:W-:Y:S02]  /*77e0*/  UIADD3 UR12, UP0, UPT, UR52, 0x680, URZ ;  /* 0x00000680340c7890 */ /* 0x000fe4000ff1e0ff */
[----:B------:R-:W-:Y:S02]  /*77f0*/  UIADD3 UR9, UPT, UPT, UR41, 0x20, URZ ;  /* 0x0000002029097890 */ /* 0x000fe4000fffe0ff */
[----:B------:R-:W-:Y:S02]  /*7800*/  UIADD3 UR8, UPT, UPT, UR49, 0x3200, URZ ;  /* 0x0000320031087890 */ /* 0x000fe4000fffe0ff */
[----:B------:R-:W-:Y:S01]  /*7810*/  UIADD3.X UR13, UPT, UPT, URZ, UR53, URZ, UP0, !UPT ;  /* 0x00000035ff0d7290 */ /* 0x000fe200087fe4ff */
[----:B------:R-:W-:Y:S01]  /*7820*/  UMOV UR10, UR42 ;  /* 0x0000002a000a7c82 */ /* 0x000fe20008000000 */
[----:B------:R-:W-:Y:S01]  /*7830*/  UMOV UR11, UR36 ;  /* 0x00000024000b7c82 */ /* 0x000fe20008000000 */
[----:B------:R-:W-:Y:S02]  /*7840*/  UIADD3 UR5, UPT, UPT, UR41, 0x60, URZ ;  /* 0x0000006029057890 */ /* 0x000fe4000fffe0ff */
[----:B------:R-:W-:Y:S01]  /*7850*/  UIADD3 UR4, UPT, UPT, UR49, 0x3a00, URZ ;  /* 0x00003a0031047890 */ /* 0x000fe2000fffe0ff */
[----:B------:R-:W-:Y:S03]  /*7860*/  UMOV UR6, UR42 ;  /* 0x0000002a00067c82 */ /* 0x000fe60008000000 */
[----:B------:R2:W-:Y:S01]  /*7870*/  UTMASTG.3D [UR8], [UR12] ;  /* 0x000000080c0073b5 */ /* 0x0005e20008010000 */
[----:B------:R-:W-:Y:S04]  /*7880*/  UMOV UR7, UR36 ;  /* 0x0000002400077c82 */ /* 0x000fe80008000000 */
[----:B------:R2:W-:Y:S01]  /*7890*/  UTMASTG.3D [UR4], [UR12] ;  /* 0x000000040c0073b5 */ /* 0x0005e20008010000 */
[----:B------:R0:W-:Y:S01]  /*78a0*/  UTMACMDFLUSH ;  /* 0x00000000000079b7 */ /* 0x0001e20000000000 */
[----:B--2---:R-:W-:Y:S04]  /*78b0*/  DEPBAR.LE SB0, 0x1 ;  /* 0x000080400000791a */ /* 0x004fe80000000000 */
.L_x_122:
[----:B------:R-:W-:Y:S05]  /*78c0*/  BSYNC.RECONVERGENT B0 ;  /* 0x0000000000007941 */ /* 0x000fea0003800200 */
.L_x_121:
[----:B------:R-:W-:Y:S01]  /*78d0*/  BAR.SYNC.DEFER_BLOCKING 0x1, 0x80 ;  /* 0x0042000000007b1d */ /* 0x000fe20000010000 */
[----:B------:R-:W-:Y:S01]  /*78e0*/  ISETP.NE.AND P2, PT, R109, RZ, PT ;  /* 0x000000ff6d00720c */ /* 0x000fe20003f45270 */
[----:B------:R-:W-:Y:S01]  /*78f0*/  IMAD.IADD R20, R43, 0x1, R83 ;  /* 0x000000012b147824 */ /* 0x000fe200078e0253 */
[----:B------:R-:W-:Y:S01]  /*7900*/  ISETP.NE.AND P0, PT, R111, 0x2, PT ;  /* 0x000000026f00780c */ /* 0x000fe20003f05270 */
[----:B------:R-:W-:Y:S01]  /*7910*/  IMAD.IADD R21, R45, 0x1, R90 ;  /* 0x000000012d157824 */ /* 0x000fe200078e025a */
[----:B------:R-:W-:Y:S02]  /*7920*/  ISETP.NE.AND P1, PT, R110, 0x4, PT ;  /* 0x000000046e00780c */ /* 0x000fe40003f25270 */
[----:B------:R-:W-:Y:S02]  /*7930*/  SEL R0, RZ, 0x1, P0 ;  /* 0x00000001ff007807 */ /* 0x000fe40000000000 */
[----:B------:R-:W-:Y:S02]  /*7940*/  SEL R3, RZ, 0x1, P1 ;  /* 0x00000001ff037807 */ /* 0x000fe40000800000 */
[----:B------:R-:W-:Y:S02]  /*7950*/  LOP3.LUT R105, R105, R0, RZ, 0x3c, !PT ;  /* 0x0000000069697212 */ /* 0x000fe400078e3cff */
[----:B------:R-:W-:Y:S02]  /*7960*/  LOP3.LUT R106, R106, R3, RZ, 0x3c, !PT ;  /* 0x000000036a6a7212 */ /* 0x000fe400078e3cff */
[----:B------:R-:W-:Y:S02]  /*7970*/  @P2 R2UR UR36, R98 ;  /* 0x00000000622422ca */ /* 0x000fe400000e0000 */
[----:B------:R-:W-:Y:S02]  /*7980*/  SEL R111, R111, RZ, P0 ;  /* 0x000000ff6f6f7207 */ /* 0x000fe40000000000 */
[----:B------:R-:W-:Y:S01]  /*7990*/  SEL R44, R110, RZ, P1 ;  /* 0x000000ff6e2c7207 */ /* 0x000fe20000800000 */
[----:B------:R-:W-:Y:S10]  /*79a0*/  @P2 BRA `(.L_x_123) ;  /* 0xffffffd400bc2947 */ /* 0x000ff4000383ffff */
[----:B------:R-:W-:Y:S05]  /*79b0*/  EXIT ;  /* 0x000000000000794d */ /* 0x000fea0003800000 */
.L_x_24:
[----:B--2---:R2:W4:Y:S02]  /*79c0*/  SYNCS.PHASECHK.TRANS64.TRYWAIT P0, [R3+URZ+0xf0], R2 ;  /* 0x0000f002030075a7 */ /* 0x00452400080011ff */
[----:B----4-:R-:W-:Y:S05]  /*79d0*/  @!P0 NANOSLEEP.SYNCS 0x989680 ;  /* 0x009896800000895d */ /* 0x010fea0003900000 */
[----:B------:R-:W4:Y:S02]  /*79e0*/  @!P0 SYNCS.PHASECHK.TRANS64 P0, [R3+URZ+0xf0], R2 ;  /* 0x0000f002030085a7 */ /* 0x000f2400080010ff */
[----:B----4-:R-:W-:Y:S05]  /*79f0*/  @!P0 BRA `(.L_x_24) ;  /* 0xfffffffc00f08947 */ /* 0x010fea000383ffff */
[----:B------:R-:W-:Y:S05]  /*7a00*/  BRA `(.L_x_124) ;  /* 0xffffff9c00747947 */ /* 0x000fea000383ffff */
.L_x_27:
[----:B-1----:R-:W-:-:S07]  /*7a10*/  MOV R2, UR33 ;  /* 0x0000002100027c02 */ /* 0x002fce0008000f00 */
.L_x_125:
[----:B-1----:R1:W2:Y:S02]  /*7a20*/  SYNCS.PHASECHK.TRANS64.TRYWAIT P0, [R2+URZ+0x28], R5 ;  /* 0x00002805020075a7 */ /* 0x0022a400080011ff */
[----:B--2---:R-:W-:Y:S05]  /*7a30*/  @!P0 NANOSLEEP.SYNCS 0x989680 ;  /* 0x009896800000895d */ /* 0x004fea0003900000 */
[----:B------:R-:W2:Y:S02]  /*7a40*/  @!P0 SYNCS.PHASECHK.TRANS64 P0, [R2+URZ+0x28], R5 ;  /* 0x00002805020085a7 */ /* 0x000ea400080010ff */
[----:B--2---:R-:W-:Y:S05]  /*7a50*/  @!P0 BRA `(.L_x_125) ;  /* 0xfffffffc00f08947 */ /* 0x004fea000383ffff */
[----:B------:R-:W-:Y:S05]  /*7a60*/  BRA `(.L_x_26) ;  /* 0xffffff9c00d87947 */ /* 0x000fea000383ffff */
.L_x_34:
[----:B-1----:R-:W-:-:S07]  /*7a70*/  MOV R2, UR17 ;  /* 0x0000001100027c02 */ /* 0x002fce0008000f00 */
.L_x_126:
[----:B-1----:R1:W2:Y:S02]  /*7a80*/  SYNCS.PHASECHK.TRANS64.TRYWAIT P0, [R2+URZ+0x28], R5 ;  /* 0x00002805020075a7 */ /* 0x0022a400080011ff */
[----:B--2---:R-:W-:Y:S05]  /*7a90*/  @!P0 NANOSLEEP.SYNCS 0x989680 ;  /* 0x009896800000895d */ /* 0x004fea0003900000 */
[----:B------:R-:W2:Y:S02]  /*7aa0*/  @!P0 SYNCS.PHASECHK.TRANS64 P0, [R2+URZ+0x28], R5 ;  /* 0x00002805020085a7 */ /* 0x000ea400080010ff */
[----:B--2---:R-:W-:Y:S05]  /*7ab0*/  @!P0 BRA `(.L_x_126) ;  /* 0xfffffffc00f08947 */ /* 0x004fea000383ffff */
[----:B------:R-:W-:Y:S05]  /*7ac0*/  BRA `(.L_x_33) ;  /* 0xffffffa000907947 */ /* 0x000fea000383ffff */
.L_x_39:
[----:B-1----:R1:W2:Y:S02]  /*7ad0*/  SYNCS.PHASECHK.TRANS64.TRYWAIT P0, [R2+URZ+0x80], R3 ;  /* 0x00008003020075a7 */ /* 0x0022a400080011ff */
[----:B--2---:R-:W-:Y:S05]  /*7ae0*/  @!P0 NANOSLEEP.SYNCS 0x989680 ;  /* 0x009896800000895d */ /* 0x004fea0003900000 */
[----:B------:R-:W2:Y:S02]  /*7af0*/  @!P0 SYNCS.PHASECHK.TRANS64 P0, [R2+URZ+0x80], R3 ;  /* 0x00008003020085a7 */ /* 0x000ea400080010ff */
[----:B--2---:R-:W-:Y:S05]  /*7b00*/  @!P0 BRA `(.L_x_39) ;  /* 0xfffffffc00f08947 */ /* 0x004fea000383ffff */
[----:B------:R-:W-:Y:S05]  /*7b10*/  BRA `(.L_x_127) ;  /* 0xffffffa400307947 */ /* 0x000fea000383ffff */
.L_x_43:
[----:B---3--:R-:W-:-:S07]  /*7b20*/  MOV R0, UR4 ;  /* 0x0000000400007c02 */ /* 0x008fce0008000f00 */
.L_x_128:
[----:B-1----:R1:W2:Y:S02]  /*7b30*/  SYNCS.PHASECHK.TRANS64.TRYWAIT P0, [R0+URZ], R3 ;  /* 0x00000003000075a7 */ /* 0x0022a400080011ff */
[----:B--2---:R-:W-:Y:S05]  /*7b40*/  @!P0 NANOSLEEP.SYNCS 0x989680 ;  /* 0x009896800000895d */ /* 0x004fea0003900000 */
[----:B------:R-:W2:Y:S02]  /*7b50*/  @!P0 SYNCS.PHASECHK.TRANS64 P0, [R0+URZ], R3 ;  /* 0x00000003000085a7 */ /* 0x000ea400080010ff */
[----:B--2---:R-:W-:Y:S05]  /*7b60*/  @!P0 BRA `(.L_x_128) ;  /* 0xfffffffc00f08947 */ /* 0x004fea000383ffff */
[----:B------:R-:W-:Y:S05]  /*7b70*/  BRA `(.L_x_129) ;  /* 0xffffffa800a07947 */ /* 0x000fea000383ffff */
.L_x_44:
[----:B---3--:R-:W-:-:S07]  /*7b80*/  MOV R0, UR4 ;  /* 0x0000000400007c02 */ /* 0x008fce0008000f00 */
.L_x_130:
[----:B-1----:R1:W2:Y:S02]  /*7b90*/  SYNCS.PHASECHK.TRANS64.TRYWAIT P0, [R0+URZ], R3 ;  /* 0x00000003000075a7 */ /* 0x0022a400080011ff */
[----:B--2---:R-:W-:Y:S05]  /*7ba0*/  @!P0 NANOSLEEP.SYNCS 0x989680 ;  /* 0x009896800000895d */ /* 0x004fea0003900000 */
[----:B------:R-:W2:Y:S02]  /*7bb0*/  @!P0 SYNCS.PHASECHK.TRANS64 P0, [R0+URZ], R3 ;  /* 0x00000003000085a7 */ /* 0x000ea400080010ff */
[----:B--2---:R-:W-:Y:S05]  /*7bc0*/  @!P0 BRA `(.L_x_130) ;  /* 0xfffffffc00f08947 */ /* 0x004fea000383ffff */
[----:B------:R-:W-:Y:S05]  /*7bd0*/  BRA `(.L_x_131) ;  /* 0xffffffa800ac7947 */ /* 0x000fea000383ffff */
.L_x_45:
[----:B---3--:R-:W-:-:S07]  /*7be0*/  MOV R0, UR4 ;  /* 0x0000000400007c02 */ /* 0x008fce0008000f00 */
.L_x_132:
[----:B-1----:R1:W2:Y:S02]  /*7bf0*/  SYNCS.PHASECHK.TRANS64.TRYWAIT P0, [R0+URZ], R3 ;  /* 0x00000003000075a7 */ /* 0x0022a400080011ff */
[----:B--2---:R-:W-:Y:S05]  /*7c00*/  @!P0 NANOSLEEP.SYNCS 0x989680 ;  /* 0x009896800000895d */ /* 0x004fea0003900000 */
[----:B------:R-:W2:Y:S02]  /*7c10*/  @!P0 SYNCS.PHASECHK.TRANS64 P0, [R0+URZ], R3 ;  /* 0x00000003000085a7 */ /* 0x000ea400080010ff */
[----:B--2---:R-:W-:Y:S05]  /*7c20*/  @!P0 BRA `(.L_x_132) ;  /* 0xfffffffc00f08947 */ /* 0x004fea000383ffff */
[----:B------:R-:W-:Y:S05]  /*7c30*/  BRA `(.L_x_133) ;  /* 0xffffffa800b87947 */ /* 0x000fea000383ffff */
.L_x_46:
[----:B---3--:R-:W-:-:S07]  /*7c40*/  MOV R0, UR4 ;  /* 0x0000000400007c02 */ /* 0x008fce0008000f00 */
.L_x_134:
[----:B-1----:R1:W2:Y:S02]  /*7c50*/  SYNCS.PHASECHK.TRANS64.TRYWAIT P0, [R0+URZ], R3 ;  /* 0x00000003000075a7 */ /* 0x0022a400080011ff */
[----:B--2---:R-:W-:Y:S05]  /*7c60*/  @!P0 NANOSLEEP.SYNCS 0x989680 ;  /* 0x009896800000895d */ /* 0x004fea0003900000 */
[----:B------:R-:W2:Y:S02]  /*7c70*/  @!P0 SYNCS.PHASECHK.TRANS64 P0, [R0+URZ], R3 ;  /* 0x00000003000085a7 */ /* 0x000ea400080010ff */
[----:B--2---:R-:W-:Y:S05]  /*7c80*/  @!P0 BRA `(.L_x_134) ;  /* 0xfffffffc00f08947 */ /* 0x004fea000383ffff */
[----:B------:R-:W-:Y:S05]  /*7c90*/  BRA `(.L_x_135) ;  /* 0xffffffa800c47947 */ /* 0x000fea000383ffff */
.L_x_49:
[----:B-1----:R1:W2:Y:S02]  /*7ca0*/  SYNCS.PHASECHK.TRANS64.TRYWAIT P0, [R0+URZ+0xe0], R5 ;  /* 0x0000e005000075a7 */ /* 0x0022a400080011ff */
[----:B--2---:R-:W-:Y:S05]  /*7cb0*/  @!P0 NANOSLEEP.SYNCS 0x989680 ;  /* 0x009896800000895d */ /* 0x004fea0003900000 */
[----:B------:R-:W2:Y:S02]  /*7cc0*/  @!P0 SYNCS.PHASECHK.TRANS64 P0, [R0+URZ+0xe0], R5 ;  /* 0x0000e005000085a7 */ /* 0x000ea400080010ff */
[----:B--2---:R-:W-:Y:S05]  /*7cd0*/  @!P0 BRA `(.L_x_49) ;  /* 0xfffffffc00f08947 */ /* 0x004fea000383ffff */
[----:B------:R-:W-:Y:S05]  /*7ce0*/  BRA `(.L_x_136) ;  /* 0xffffffac00247947 */ /* 0x000fea000383ffff */
.L_x_50:
[----:B------:R-:W-:-:S07]  /*7cf0*/  MOV R0, UR5 ;  /* 0x0000000500007c02 */ /* 0x000fce0008000f00 */
.L_x_137:
[----:B-1----:R1:W2:Y:S02]  /*7d00*/  SYNCS.PHASECHK.TRANS64.TRYWAIT P0, [R0+URZ+0x90], R7 ;  /* 0x00009007000075a7 */ /* 0x0022a400080011ff */
[----:B--2---:R-:W-:Y:S05]  /*7d10*/  @!P0 NANOSLEEP.SYNCS 0x989680 ;  /* 0x009896800000895d */ /* 0x004fea0003900000 */
[----:B------:R-:W2:Y:S02]  /*7d20*/  @!P0 SYNCS.PHASECHK.TRANS64 P0, [R0+URZ+0x90], R7 ;  /* 0x00009007000085a7 */ /* 0x000ea400080010ff */
[----:B--2---:R-:W-:Y:S05]  /*7d30*/  @!P0 BRA `(.L_x_137) ;  /* 0xfffffffc00f08947 */ /* 0x004fea000383ffff */
[----:B------:R-:W-:Y:S05]  /*7d40*/  BRA `(.L_x_138) ;  /* 0xffffffac00347947 */ /* 0x000fea000383ffff */
.L_x_51:
[----:B-1----:R1:W2:Y:S02]  /*7d50*/  SYNCS.PHASECHK.TRANS64.TRYWAIT P1, [R0+URZ+0x80], R5 ;  /* 0x00008005000075a7 */ /* 0x0022a400080211ff */
[----:B--2---:R-:W-:Y:S05]  /*7d60*/  @!P1 NANOSLEEP.SYNCS 0x989680 ;  /* 0x009896800000995d */ /* 0x004fea0003900000 */
[----:B------:R-:W2:Y:S02]  /*7d70*/  @!P1 SYNCS.PHASECHK.TRANS64 P1, [R0+URZ+0x80], R5 ;  /* 0x00008005000095a7 */ /* 0x000ea400080210ff */
[----:B--2---:R-:W-:Y:S05]  /*7d80*/  @!P1 BRA `(.L_x_51) ;  /* 0xfffffffc00f09947 */ /* 0x004fea000383ffff */
[----:B------:R-:W-:Y:S05]  /*7d90*/  BRA `(.L_x_139) ;  /* 0xffffffac00647947 */ /* 0x000fea000383ffff */
.L_x_54:
[----:B------:R-:W-:-:S07]  /*7da0*/  MOV R0, UR5 ;  /* 0x0000000500007c02 */ /* 0x000fce0008000f00 */
.L_x_140:
[----:B-1----:R1:W2:Y:S02]  /*7db0*/  SYNCS.PHASECHK.TRANS64.TRYWAIT P0, [R0+URZ+0x90], R3 ;  /* 0x00009003000075a7 */ /* 0x0022a400080011ff */
[----:B--2---:R-:W-:Y:S05]  /*7dc0*/  @!P0 NANOSLEEP.SYNCS 0x989680 ;  /* 0x009896800000895d */ /* 0x004fea0003900000 */
[----:B------:R-:W2:Y:S02]  /*7dd0*/  @!P0 SYNCS.PHASECHK.TRANS64 P0, [R0+URZ+0x90], R3 ;  /* 0x00009003000085a7 */ /* 0x000ea400080010ff */
[----:B--2---:R-:W-:Y:S05]  /*7de0*/  @!P0 BRA `(.L_x_140) ;  /* 0xfffffffc00f08947 */ /* 0x004fea000383ffff */
[----:B------:R-:W-:Y:S05]  /*7df0*/  BRA `(.L_x_53) ;  /* 0xffffffac00b87947 */ /* 0x000fea000383ffff */
.L_x_63:
[----:B-1----:R-:W-:-:S04]  /*7e00*/  MOV R4, UR6 ;  /* 0x0000000600047c02 */ /* 0x002fc80008000f00 */
[----:B------:R1:W2:Y:S03]  /*7e10*/  SYNCS.PHASECHK.TRANS64.TRYWAIT P0, [R4+URZ+0x8], R5 ;  /* 0x00000805040075a7 */ /* 0x0002a600080011ff */
[----:B--2---:R-:W-:Y:S05]  /*7e20*/  @!P0 NANOSLEEP.SYNCS 0x989680 ;  /* 0x009896800000895d */ /* 0x004fea0003900000 */
[----:B------:R-:W2:Y:S02]  /*7e30*/  @!P0 SYNCS.PHASECHK.TRANS64 P0, [R4+URZ+0x8], R5 ;  /* 0x00000805040085a7 */ /* 0x000ea400080010ff */
[----:B--2---:R-:W-:Y:S05]  /*7e40*/  @!P0 BRA `(.L_x_63) ;  /* 0xfffffffc00ec8947 */ /* 0x004fea000383ffff */
[----:B------:R-:W-:Y:S05]  /*7e50*/  BRA `(.L_x_62) ;  /* 0xffffffb0006c7947 */ /* 0x000fea000383ffff */
.L_x_65:
[----:B------:R-:W-:Y:S01]  /*7e60*/  BSSY B0, `(.L_x_141) ;  /* 0x0000006000007945 */ /* 0x000fe20003800000 */
[----:B------:R-:W-:-:S07]  /*7e70*/  MOV R15, 0xffffffff ;  /* 0xffffffff000f7802 */ /* 0x000fce0000000f00 */
[----:B-1---5:R-:W-:Y:S05]  /*7e80*/  WARPSYNC.COLLECTIVE R15, `(.L_x_142) ;  /* 0x000000000f0c7348 */ /* 0x022fea0003c00000 */
[----:B------:R-:W-:Y:S02]  /*7e90*/  ELECT P6, UR79, PT ;  /* 0x00000000004f782f */ /* 0x000fe400038c0000 */
[----:B------:R-:W-:Y:S01]  /*7ea0*/  MOV R14, UR79 ;  /* 0x0000004f000e7c02 */ /* 0x000fe20008000f00 */
[----:B-1---5:R-:W-:Y:S10]  /*7eb0*/  ENDCOLLECTIVE ;  /* 0x000000000000791b */ /* 0x022ff40003800000 */
.L_x_142:
[----:B------:R-:W-:Y:S05]  /*7ec0*/  BSYNC B0 ;  /* 0x0000000000007941 */ /* 0x000fea0003800000 */
.L_x_141:
[----:B------:R-:W-:Y:S05]  /*7ed0*/  BRA `(.L_x_143) ;  /* 0xffffffb0009c7947 */ /* 0x000fea000383ffff */
.L_x_67:
[----:B-1----:R-:W-:-:S04]  /*7ee0*/  MOV R2, UR6 ;  /* 0x0000000600027c02 */ /* 0x002fc80008000f00 */
[----:B------:R1:W2:Y:S03]  /*7ef0*/  SYNCS.PHASECHK.TRANS64.TRYWAIT P0, [R2+URZ+0x8], R3 ;  /* 0x00000803020075a7 */ /* 0x0002a600080011ff */
[----:B--2---:R-:W-:Y:S05]  /*7f00*/  @!P0 NANOSLEEP.SYNCS 0x989680 ;  /* 0x009896800000895d */ /* 0x004fea0003900000 */
[----:B------:R-:W2:Y:S02]  /*7f10*/  @!P0 SYNCS.PHASECHK.TRANS64 P0, [R2+URZ+0x8], R3 ;  /* 0x00000803020085a7 */ /* 0x000ea400080010ff */
[----:B--2---:R-:W-:Y:S05]  /*7f20*/  @!P0 BRA `(.L_x_67) ;  /* 0xfffffffc00ec8947 */ /* 0x004fea000383ffff */
[----:B------:R-:W-:Y:S05]  /*7f30*/  BRA `(.L_x_66) ;  /* 0xffffffb000a07947 */ /* 0x000fea000383ffff */
.L_x_68:
[----:B-1----:R1:W2:Y:S02]  /*7f40*/  SYNCS.PHASECHK.TRANS64.TRYWAIT P0, [R0+URZ+0x80], R5 ;  /* 0x00008005000075a7 */ /* 0x0022a400080011ff */
[----:B--2---:R-:W-:Y:S05]  /*7f50*/  @!P0 NANOSLEEP.SYNCS 0x989680 ;  /* 0x009896800000895d */ /* 0x004fea0003900000 */
[----:B------:R-:W2:Y:S02]  /*7f60*/  @!P0 SYNCS.PHASECHK.TRANS64 P0, [R0+URZ+0x80], R5 ;  /* 0x00008005000085a7 */ /* 0x000ea400080010ff */
[----:B--2---:R-:W-:Y:S05]  /*7f70*/  @!P0 BRA `(.L_x_68) ;  /* 0xfffffffc00f08947 */ /* 0x004fea000383ffff */
[----:B------:R-:W-:Y:S05]  /*7f80*/  BRA `(.L_x_144) ;  /* 0xffffffb400747947 */ /* 0x000fea000383ffff */
.L_x_70:
[----:B------:R-:W-:-:S07]  /*7f90*/  MOV R0, UR11 ;  /* 0x0000000b00007c02 */ /* 0x000fce0008000f00 */
.L_x_145:
[----:B-1----:R1:W2:Y:S02]  /*7fa0*/  SYNCS.PHASECHK.TRANS64.TRYWAIT P0, [R0+URZ+0xc0], R5 ;  /* 0x0000c005000075a7 */ /* 0x0022a400080011ff */
[----:B--2---:R-:W-:Y:S05]  /*7fb0*/  @!P0 NANOSLEEP.SYNCS 0x989680 ;  /* 0x009896800000895d */ /* 0x004fea0003900000 */
[----:B------:R-:W2:Y:S02]  /*7fc0*/  @!P0 SYNCS.PHASECHK.TRANS64 P0, [R0+URZ+0xc0], R5 ;  /* 0x0000c005000085a7 */ /* 0x000ea400080010ff */
[----:B--2---:R-:W-:Y:S05]  /*7fd0*/  @!P0 BRA `(.L_x_145) ;  /* 0xfffffffc00f08947 */ /* 0x004fea000383ffff */
[----:B------:R-:W-:Y:S05]  /*7fe0*/  BRA `(.L_x_146) ;  /* 0xffffffb400bc7947 */ /* 0x000fea000383ffff */
.L_x_73:
[----:B------:R-:W-:Y:S07]  /*7ff0*/  MOV R0, UR9 ;  /* 0x0000000900007c02 */ /* 0x000fee0008000f00 */
.L_x_147:
[----:B-1----:R1:W2:Y:S02]  /*8000*/  SYNCS.PHASECHK.TRANS64.TRYWAIT P0, [R0+URZ], R5 ;  /* 0x00000005000075a7 */ /* 0x0022a400080011ff */
[----:B--2---:R-:W-:Y:S05]  /*8010*/  @!P0 NANOSLEEP.SYNCS 0x989680 ;  /* 0x009896800000895d */ /* 0x004fea0003900000 */
[----:B------:R-:W2:Y:S02]  /*8020*/  @!P0 SYNCS.PHASECHK.TRANS64 P0, [R0+URZ], R5 ;  /* 0x00000005000085a7 */ /* 0x000ea400080010ff */
[----:B--2---:R-:W-:Y:S05]  /*8030*/  @!P0 BRA `(.L_x_147) ;  /* 0xfffffffc00f08947 */ /* 0x004fea000383ffff */
[----:B------:R-:W-:Y:S05]  /*8040*/  BRA `(.L_x_72) ;  /* 0xffffffb400d47947 */ /* 0x000fea000383ffff */
.L_x_77:
[----:B-1----:R-:W-:-:S07]  /*8050*/  MOV R0, UR7 ;  /* 0x0000000700007c02 */ /* 0x002fce0008000f00 */
.L_x_148:
[----:B-1----:R1:W2:Y:S02]  /*8060*/  SYNCS.PHASECHK.TRANS64.TRYWAIT P0, [R0+URZ], R3 ;  /* 0x00000003000075a7 */ /* 0x0022a400080011ff */
[----:B--2---:R-:W-:Y:S05]  /*8070*/  @!P0 NANOSLEEP.SYNCS 0x989680 ;  /* 0x009896800000895d */ /* 0x004fea0003900000 */
[----:B------:R-:W2:Y:S02]  /*8080*/  @!P0 SYNCS.PHASECHK.TRANS64 P0, [R0+URZ], R3 ;  /* 0x00000003000085a7 */ /* 0x000ea400080010ff */
[----:B--2---:R-:W-:Y:S05]  /*8090*/  @!P0 BRA `(.L_x_148) ;  /* 0xfffffffc00f08947 */ /* 0x004fea000383ffff */
[----:B------:R-:W-:Y:S05]  /*80a0*/  BRA `(.L_x_149) ;  /* 0xffffffb8008c7947 */ /* 0x000fea000383ffff */
.L_x_78:
[----:B------:R-:W-:-:S07]  /*80b0*/  MOV R0, UR7 ;  /* 0x0000000700007c02 */ /* 0x000fce0008000f00 */
.L_x_150:
[----:B-1----:R1:W2:Y:S02]  /*80c0*/  SYNCS.PHASECHK.TRANS64.TRYWAIT P0, [R0+URZ], R3 ;  /* 0x00000003000075a7 */ /* 0x0022a400080011ff */
[----:B--2---:R-:W-:Y:S05]  /*80d0*/  @!P0 NANOSLEEP.SYNCS 0x989680 ;  /* 0x009896800000895d */ /* 0x004fea0003900000 */
[----:B------:R-:W2:Y:S02]  /*80e0*/  @!P0 SYNCS.PHASECHK.TRANS64 P0, [R0+URZ], R3 ;  /* 0x00000003000085a7 */ /* 0x000ea400080010ff */
[----:B--2---:R-:W-:Y:S05]  /*80f0*/  @!P0 BRA `(.L_x_150) ;  /* 0xfffffffc00f08947 */ /* 0x004fea000383ffff */
[----:B------:R-:W-:Y:S05]  /*8100*/  BRA `(.L_x_151) ;  /* 0xffffffb800987947 */ /* 0x000fea000383ffff */
.L_x_79:
[----:B------:R-:W-:-:S07]  /*8110*/  MOV R0, UR7 ;  /* 0x0000000700007c02 */ /* 0x000fce0008000f00 */
.L_x_152:
[----:B-1----:R1:W2:Y:S02]  /*8120*/  SYNCS.PHASECHK.TRANS64.TRYWAIT P0, [R0+URZ], R3 ;  /* 0x00000003000075a7 */ /* 0x0022a400080011ff */
[----:B--2---:R-:W-:Y:S05]  /*8130*/  @!P0 NANOSLEEP.SYNCS 0x989680 ;  /* 0x009896800000895d */ /* 0x004fea0003900000 */
[----:B------:R-:W2:Y:S02]  /*8140*/  @!P0 SYNCS.PHASECHK.TRANS64 P0, [R0+URZ], R3 ;  /* 0x00000003000085a7 */ /* 0x000ea400080010ff */
[----:B--2---:R-:W-:Y:S05]  /*8150*/  @!P0 BRA `(.L_x_152) ;  /* 0xfffffffc00f08947 */ /* 0x004fea000383ffff */
[----:B------:R-:W-:Y:S05]  /*8160*/  BRA `(.L_x_153) ;  /* 0xffffffb800a47947 */ /* 0x000fea000383ffff */
.L_x_82:
[----:B------:R-:W-:-:S07]  /*8170*/  MOV R0, UR8 ;  /* 0x0000000800007c02 */ /* 0x000fce0008000f00 */
.L_x_154:
[----:B-1----:R1:W2:Y:S02]  /*8180*/  SYNCS.PHASECHK.TRANS64.TRYWAIT P1, [R0+URZ+0x100], R3 ;  /* 0x00010003000075a7 */ /* 0x0022a400080211ff */
[----:B--2---:R-:W-:Y:S05]  /*8190*/  @!P1 NANOSLEEP.SYNCS 0x989680 ;  /* 0x009896800000995d */ /* 0x004fea0003900000 */
[----:B------:R-:W2:Y:S02]  /*81a0*/  @!P1 SYNCS.PHASECHK.TRANS64 P1, [R0+URZ+0x100], R3 ;  /* 0x00010003000095a7 */ /* 0x000ea400080210ff */
[----:B--2---:R-:W-:Y:S05]  /*81b0*/  @!P1 BRA `(.L_x_154) ;  /* 0xfffffffc00f09947 */ /* 0x004fea000383ffff */
[----:B------:R-:W-:Y:S05]  /*81c0*/  BRA `(.L_x_155) ;  /* 0xffffffb800f07947 */ /* 0x000fea000383ffff */
.L_x_87:
[----:B--2---:R2:W4:Y:S02]  /*81d0*/  SYNCS.PHASECHK.TRANS64.TRYWAIT P0, [R0+URZ+0x80], R3 ;  /* 0x00008003000075a7 */ /* 0x00452400080011ff */
[----:B----4-:R-:W-:Y:S05]  /*81e0*/  @!P0 NANOSLEEP.SYNCS 0x989680 ;  /* 0x009896800000895d */ /* 0x010fea0003900000 */
[----:B------:R-:W4:Y:S02]  /*81f0*/  @!P0 SYNCS.PHASECHK.TRANS64 P0, [R0+URZ+0x80], R3 ;  /* 0x00008003000085a7 */ /* 0x000f2400080010ff */
[----:B----4-:R-:W-:Y:S05]  /*8200*/  @!P0 BRA `(.L_x_87) ;  /* 0xfffffffc00f08947 */ /* 0x010fea000383ffff */
[----:B------:R-:W-:Y:S05]  /*8210*/  BRA `(.L_x_156) ;  /* 0xffffffbc00fc7947 */ /* 0x000fea000383ffff */
.L_x_90:
[----:B------:R-:W-:Y:S07]  /*8220*/  MOV R0, UR7 ;  /* 0x0000000700007c02 */ /* 0x000fee0008000f00 */
.L_x_157:
[----:B--2---:R2:W4:Y:S02]  /*8230*/  SYNCS.PHASECHK.TRANS64.TRYWAIT P0, [R0+URZ+0x78], R3 ;  /* 0x00007803000075a7 */ /* 0x00452400080011ff */
[----:B----4-:R-:W-:Y:S05]  /*8240*/  @!P0 NANOSLEEP.SYNCS 0x989680 ;  /* 0x009896800000895d */ /* 0x010fea0003900000 */
[----:B------:R-:W4:Y:S02]  /*8250*/  @!P0 SYNCS.PHASECHK.TRANS64 P0, [R0+URZ+0x78], R3 ;  /* 0x00007803000085a7 */ /* 0x000f2400080010ff */
[----:B----4-:R-:W-:Y:S05]  /*8260*/  @!P0 BRA `(.L_x_157) ;  /* 0xfffffffc00f08947 */ /* 0x010fea000383ffff */
[----:B------:R-:W-:Y:S05]  /*8270*/  BRA `(.L_x_89) ;  /* 0xffffffc000dc7947 */ /* 0x000fea000383ffff */
.L_x_93:
[----:B--2---:R-:W-:Y:S07]  /*8280*/  MOV R3, UR7 ;  /* 0x0000000700037c02 */ /* 0x004fee0008000f00 */
.L_x_158:
[----:B-1----:R1:W2:Y:S02]  /*8290*/  SYNCS.PHASECHK.TRANS64.TRYWAIT P0, [R3+URZ+0x60], R12 ;  /* 0x0000600c030075a7 */ /* 0x0022a400080011ff */
[----:B--2---:R-:W-:Y:S05]  /*82a0*/  @!P0 NANOSLEEP.SYNCS 0x989680 ;  /* 0x009896800000895d */ /* 0x004fea0003900000 */
[----:B------:R-:W2:Y:S02]  /*82b0*/  @!P0 SYNCS.PHASECHK.TRANS64 P0, [R3+URZ+0x60], R12 ;  /* 0x0000600c030085a7 */ /* 0x000ea400080010ff */
[----:B--2---:R-:W-:Y:S05]  /*82c0*/  @!P0 BRA `(.L_x_158) ;  /* 0xfffffffc00f08947 */ /* 0x004fea000383ffff */
[----:B------:R-:W-:Y:S05]  /*82d0*/  BRA `(.L_x_159) ;  /* 0xffffffc400547947 */ /* 0x000fea000383ffff */
.L_x_94:
[----:B------:R-:W-:Y:S07]  /*82e0*/  MOV R3, UR7 ;  /* 0x0000000700037c02 */ /* 0x000fee0008000f00 */
.L_x_160:
[----:B-1----:R1:W2:Y:S02]  /*82f0*/  SYNCS.PHASECHK.TRANS64.TRYWAIT P0, [R3+URZ+0x68], R12 ;  /* 0x0000680c030075a7 */ /* 0x0022a400080011ff */
[----:B--2---:R-:W-:Y:S05]  /*8300*/  @!P0 NANOSLEEP.SYNCS 0x989680 ;  /* 0x009896800000895d */ /* 0x004fea0003900000 */
[----:B------:R-:W2:Y:S02]  /*8310*/  @!P0 SYNCS.PHASECHK.TRANS64 P0, [R3+URZ+0x68], R12 ;  /* 0x0000680c030085a7 */ /* 0x000ea400080010ff */
[----:B--2---:R-:W-:Y:S05]  /*8320*/  @!P0 BRA `(.L_x_160) ;  /* 0xfffffffc00f08947 */ /* 0x004fea000383ffff */
[----:B------:R-:W-:Y:S05]  /*8330*/  BRA `(.L_x_161) ;  /* 0xffffffc400ec7947 */ /* 0x000fea000383ffff */
.L_x_96:
[----:B------:R-:W-:-:S07]  /*8340*/  MOV R0, UR7 ;  /* 0x0000000700007c02 */ /* 0x000fce0008000f00 */
.L_x_162:
[----:B-1----:R1:W4:Y:S02]  /*8350*/  SYNCS.PHASECHK.TRANS64.TRYWAIT P0, [R0+URZ+0x60], R3 ;  /* 0x00006003000075a7 */ /* 0x00232400080011ff */
[----:B----4-:R-:W-:Y:S05]  /*8360*/  @!P0 NANOSLEEP.SYNCS 0x989680 ;  /* 0x009896800000895d */ /* 0x010fea0003900000 */
[----:B------:R-:W4:Y:S02]  /*8370*/  @!P0 SYNCS.PHASECHK.TRANS64 P0, [R0+URZ+0x60], R3 ;  /* 0x00006003000085a7 */ /* 0x000f2400080010ff */
[----:B----4-:R-:W-:Y:S05]  /*8380*/  @!P0 BRA `(.L_x_162) ;  /* 0xfffffffc00f08947 */ /* 0x010fea000383ffff */
[----:B------:R-:W-:Y:S05]  /*8390*/  BRA `(.L_x_163) ;  /* 0xffffffc800747947 */ /* 0x000fea000383ffff */
.L_x_98:
[----:B--2---:R2:W3:Y:S02]  /*83a0*/  SYNCS.PHASECHK.TRANS64.TRYWAIT P0, [R0+URZ+0x80], R3 ;  /* 0x00008003000075a7 */ /* 0x0044e400080011ff */
[----:B---3--:R-:W-:Y:S05]  /*83b0*/  @!P0 NANOSLEEP.SYNCS 0x989680 ;  /* 0x009896800000895d */ /* 0x008fea0003900000 */
[----:B------:R-:W3:Y:S02]  /*83c0*/  @!P0 SYNCS.PHASECHK.TRANS64 P0, [R0+URZ+0x80], R3 ;  /* 0x00008003000085a7 */ /* 0x000ee400080010ff */
[----:B---3--:R-:W-:Y:S05]  /*83d0*/  @!P0 BRA `(.L_x_98) ;  /* 0xfffffffc00f08947 */ /* 0x008fea000383ffff */
[----:B------:R-:W-:Y:S05]  /*83e0*/  BRA `(.L_x_164) ;  /* 0xffffffcc00407947 */ /* 0x000fea000383ffff */
.L_x_109:
[----:B-1----:R1:W3:Y:S02]  /*83f0*/  SYNCS.PHASECHK.TRANS64.TRYWAIT P1, [R3+URZ+0x50], R0 ;  /* 0x00005000030075a7 */ /* 0x0022e400080211ff */
[----:B---3--:R-:W-:Y:S05]  /*8400*/  @!P1 NANOSLEEP.SYNCS 0x989680 ;  /* 0x009896800000995d */ /* 0x008fea0003900000 */
[----:B------:R-:W3:Y:S02]  /*8410*/  @!P1 SYNCS.PHASECHK.TRANS64 P1, [R3+URZ+0x50], R0 ;  /* 0x00005000030095a7 */ /* 0x000ee400080210ff */
[----:B---3--:R-:W-:Y:S05]  /*8420*/  @!P1 BRA `(.L_x_109) ;  /* 0xfffffffc00f09947 */ /* 0x008fea000383ffff */
[----:B------:R-:W-:Y:S05]  /*8430*/  BRA `(.L_x_108) ;  /* 0xffffffd800507947 */ /* 0x000fea000383ffff */
.L_x_111:
[----:B---3--:R3:W4:Y:S02]  /*8440*/  SYNCS.PHASECHK.TRANS64.TRYWAIT P0, [R110+URZ+0xa0], R5 ;  /* 0x0000a0056e0075a7 */ /* 0x00872400080011ff */
[----:B----4-:R-:W-:Y:S05]  /*8450*/  @!P0 NANOSLEEP.SYNCS 0x989680 ;  /* 0x009896800000895d */ /* 0x010fea0003900000 */
[----:B------:R-:W4:Y:S02]  /*8460*/  @!P0 SYNCS.PHASECHK.TRANS64 P0, [R110+URZ+0xa0], R5 ;  /* 0x0000a0056e0085a7 */ /* 0x000f2400080010ff */
[----:B----4-:R-:W-:Y:S05]  /*8470*/  @!P0 BRA `(.L_x_111) ;  /* 0xfffffffc00f08947 */ /* 0x010fea000383ffff */
[----:B------:R-:W-:Y:S05]  /*8480*/  BRA `(.L_x_110) ;  /* 0xffffffd800a47947 */ /* 0x000fea000383ffff */
.L_x_119:
[----:B--2---:R2:W3:Y:S02]  /*8490*/  SYNCS.PHASECHK.TRANS64.TRYWAIT P0, [R75+URZ+0x50], R0 ;  /* 0x000050004b0075a7 */ /* 0x0044e400080011ff */
[----:B---3--:R-:W-:Y:S05]  /*84a0*/  @!P0 NANOSLEEP.SYNCS 0x989680 ;  /* 0x009896800000895d */ /* 0x008fea0003900000 */
[----:B------:R-:W3:Y:S02]  /*84b0*/  @!P0 SYNCS.PHASECHK.TRANS64 P0, [R75+URZ+0x50], R0 ;  /* 0x000050004b0085a7 */ /* 0x000ee400080010ff */
[----:B---3--:R-:W-:Y:S05]  /*84c0*/  @!P0 BRA `(.L_x_119) ;  /* 0xfffffffc00f08947 */ /* 0x008fea000383ffff */
[----:B------:R-:W-:Y:S05]  /*84d0*/  BRA `(.L_x_118) ;  /* 0xffffffe400b07947 */ /* 0x000fea000383ffff */
        .weak           $__internal_0_$__cuda_sm10x_tcgen05_guardrail_trap_col_being_dealloced_not_returned_by_alloc
        .type           $__internal_0_$__cuda_sm10x_tcgen05_guardrail_trap_col_being_dealloced_not_returned_by_alloc,@function
        .size           $__internal_0_$__cuda_sm10x_tcgen05_guardrail_trap_col_being_dealloced_not_returned_by_alloc,($__internal_1_$__cuda_sm10x_tcgen05_guardrail_trap_phase_invalid_during_alloc - $__internal_0_$__cuda_sm10x_tcgen05_guardrail_trap_col_being_dealloced_not_returned_by_alloc)
$__internal_0_$__cuda_sm10x_tcgen05_guardrail_trap_col_being_dealloced_not_returned_by_alloc:
[----:B------:R-:W-:Y:S05]  /*84e0*/  BPT.TRAP 0x1 ;  /* 0x000000040000795c */ /* 0x000fea0000300000 */
[----:B------:R-:W-:-:S04]  /*84f0*/  HFMA2 R3, -RZ, RZ, 0, 0 ;  /* 0x00000000ff037431 */ /* 0x000fc800000001ff */
[----:B------:R-:W-:Y:S05]  /*8500*/  RET.REL.NODEC R2 `(_ZN7cutlass13device_kernelINS_4gemm6kernel13GemmUniversalIN4cute5tupleIJiiiiEEENS1_10collective13CollectiveMmaINS1_35MainloopSm100TmaUmmaWarpSpecializedILi5ELi2ELi4ENS5_IJNS4_1CILi2EEENSA_ILi1EEESC_EEEEENS5_IJNSA_ILi128EEESF_NSA_ILi32EEEEEEaNS5_IJlSC_lEEEaSI_NS4_8TiledMMAINS4_8MMA_AtomIJNS4_21SM100_MMA_S8_2x1SM_SSIaaiLi128ELi128ELNS4_4UMMA5MajorE0ELSN_0ELNSM_8SaturateE0EEEEEENS4_6LayoutINS5_IJSC_SC_SC_EEENS5_IJNSA_ILi0EEEST_ST_EEEEENS5_IJNS4_10UnderscoreESW_SW_EEEEENS4_18SM100_TMA_2SM_LOADENS4_14ComposedLayoutINS4_7SwizzleILi1ELi4ELi3EEENS4_18smem_ptr_flag_bitsILi8EEENSR_INS5_IJNSA_ILi8EEESG_EEENS5_IJSG_SC_EEEEEEEvNS4_8identityESZ_S19_vS1A_EENS_8epilogue10collective18CollectiveEpilogueINS1C_23Sm100TmaWarpSpecializedILi2ELi2ELi32ELb0ELb0EEEJNS5_IJNSA_ILi64EEESF_SG_EEENS5_IJNSR_IS1H_SC_EENSR_INS5_IJSG_SB_EEENS5_IJSC_S1H_EEEEEEEEaSI_aSI_NS1C_6fusion15FusionCallbacksIS1G_NS1O_17LinearCombinationIaiaiLNS_15FloatRoundStyleE2EEES1I_S1N_JEEENS4_5SM1004TMEM4LOAD26SM100_TMEM_LOAD_32dp32b32xENS4_13SM90_TMA_LOADES19_NS4_39AutoVectorizingCopyWithAssumedAlignmentILi128EEENS4_14SM90_TMA_STOREES19_S20_S20_EEEvvEEEEvNT_6ParamsE) ;  /* 0xffffff7802bc7950 */ /* 0x000fea0003c3ffff */
        .weak           $__internal_1_$__cuda_sm10x_tcgen05_guardrail_trap_phase_invalid_during_alloc
        .type           $__internal_1_$__cuda_sm10x_tcgen05_guardrail_trap_phase_invalid_during_alloc,@function
        .size           $__internal_1_$__cuda_sm10x_tcgen05_guardrail_trap_phase_invalid_during_alloc,($__internal_2_$__cuda_sm10x_tcgen05_guardrail_trap_unallocated_columns_being_dealloced - $__internal_1_$__cuda_sm10x_tcgen05_guardrail_trap_phase_invalid_during_alloc)
$__internal_1_$__cuda_sm10x_tcgen05_guardrail_trap_phase_invalid_during_alloc:
[----:B------:R-:W-:Y:S05]  /*8510*/  BPT.TRAP 0x1 ;  /* 0x000000040000795c */ /* 0x000fea0000300000 */
[----:B------:R-:W-:-:S04]  /*8520*/  MOV R3, 0x0 ;  /* 0x0000000000037802 */ /* 0x000fc80000000f00 */
[----:B------:R-:W-:Y:S05]  /*8530*/  RET.REL.NODEC R2 `(_ZN7cutlass13device_kernelINS_4gemm6kernel13GemmUniversalIN4cute5tupleIJiiiiEEENS1_10collective13CollectiveMmaINS1_35MainloopSm100TmaUmmaWarpSpecializedILi5ELi2ELi4ENS5_IJNS4_1CILi2EEENSA_ILi1EEESC_EEEEENS5_IJNSA_ILi128EEESF_NSA_ILi32EEEEEEaNS5_IJlSC_lEEEaSI_NS4_8TiledMMAINS4_8MMA_AtomIJNS4_21SM100_MMA_S8_2x1SM_SSIaaiLi128ELi128ELNS4_4UMMA5MajorE0ELSN_0ELNSM_8SaturateE0EEEEEENS4_6LayoutINS5_IJSC_SC_SC_EEENS5_IJNSA_ILi0EEEST_ST_EEEEENS5_IJNS4_10UnderscoreESW_SW_EEEEENS4_18SM100_TMA_2SM_LOADENS4_14ComposedLayoutINS4_7SwizzleILi1ELi4ELi3EEENS4_18smem_ptr_flag_bitsILi8EEENSR_INS5_IJNSA_ILi8EEESG_EEENS5_IJSG_SC_EEEEEEEvNS4_8identityESZ_S19_vS1A_EENS_8epilogue10collective18CollectiveEpilogueINS1C_23Sm100TmaWarpSpecializedILi2ELi2ELi32ELb0ELb0EEEJNS5_IJNSA_ILi64EEESF_SG_EEENS5_IJNSR_IS1H_SC_EENSR_INS5_IJSG_SB_EEENS5_IJSC_S1H_EEEEEEEEaSI_aSI_NS1C_6fusion15FusionCallbacksIS1G_NS1O_17LinearCombinationIaiaiLNS_15FloatRoundStyleE2EEES1I_S1N_JEEENS4_5SM1004TMEM4LOAD26SM100_TMEM_LOAD_32dp32b32xENS4_13SM90_TMA_LOADES19_NS4_39AutoVectorizingCopyWithAssumedAlignmentILi128EEENS4_14SM90_TMA_STOREES19_S20_S20_EEEvvEEEEvNT_6ParamsE) ;  /* 0xffffff7802b07950 */ /* 0x000fea0003c3ffff */
        .weak           $__internal_2_$__cuda_sm10x_tcgen05_guardrail_trap_unallocated_columns_being_dealloced
        .type           $__internal_2_$__cuda_sm10x_tcgen05_guardrail_trap_unallocated_columns_being_dealloced,@function
        .size           $__internal_2_$__cuda_sm10x_tcgen05_guardrail_trap_unallocated_columns_being_dealloced,(.L_x_166 - $__internal_2_$__cuda_sm10x_tcgen05_guardrail_trap_unallocated_columns_being_dealloced)
$__internal_2_$__cuda_sm10x_tcgen05_guardrail_trap_unallocated_columns_being_dealloced:
[----:B------:R-:W-:Y:S05]  /*8540*/  BPT.TRAP 0x1 ;  /* 0x000000040000795c */ /* 0x000fea0000300000 */
[----:B------:R-:W-:-:S04]  /*8550*/  HFMA2 R3, -RZ, RZ, 0, 0 ;  /* 0x00000000ff037431 */ /* 0x000fc800000001ff */
[----:B------:R-:W-:Y:S05]  /*8560*/  RET.REL.NODEC R2 `(_ZN7cutlass13device_kernelINS_4gemm6kernel13GemmUniversalIN4cute5tupleIJiiiiEEENS1_10collective13CollectiveMmaINS1_35MainloopSm100TmaUmmaWarpSpecializedILi5ELi2ELi4ENS5_IJNS4_1CILi2EEENSA_ILi1EEESC_EEEEENS5_IJNSA_ILi128EEESF_NSA_ILi32EEEEEEaNS5_IJlSC_lEEEaSI_NS4_8TiledMMAINS4_8MMA_AtomIJNS4_21SM100_MMA_S8_2x1SM_SSIaaiLi128ELi128ELNS4_4UMMA5MajorE0ELSN_0ELNSM_8SaturateE0EEEEEENS4_6LayoutINS5_IJSC_SC_SC_EEENS5_IJNSA_ILi0EEEST_ST_EEEEENS5_IJNS4_10UnderscoreESW_SW_EEEEENS4_18SM100_TMA_2SM_LOADENS4_14ComposedLayoutINS4_7SwizzleILi1ELi4ELi3EEENS4_18smem_ptr_flag_bitsILi8EEENSR_INS5_IJNSA_ILi8EEESG_EEENS5_IJSG_SC_EEEEEEEvNS4_8identityESZ_S19_vS1A_EENS_8epilogue10collective18CollectiveEpilogueINS1C_23Sm100TmaWarpSpecializedILi2ELi2ELi32ELb0ELb0EEEJNS5_IJNSA_ILi64EEESF_SG_EEENS5_IJNSR_IS1H_SC_EENSR_INS5_IJSG_SB_EEENS5_IJSC_S1H_EEEEEEEEaSI_aSI_NS1C_6fusion15FusionCallbacksIS1G_NS1O_17LinearCombinationIaiaiLNS_15FloatRoundStyleE2EEES1I_S1N_JEEENS4_5SM1004TMEM4LOAD26SM100_TMEM_LOAD_32dp32b32xENS4_13SM90_TMA_LOADES19_NS4_39AutoVectorizingCopyWithAssumedAlignmentILi128EEENS4_14SM90_TMA_STOREES19_S20_S20_EEEvvEEEEvNT_6ParamsE) ;  /* 0xffffff7802a47950 */ /* 0x000fea0003c3ffff */
.L_x_165:
[----:B------:R-:W-:-:S00]  /*8570*/  BRA `(.L_x_165) ;  /* 0xfffffffc00fc7947 */ /* 0x000fc0000383ffff */
[----:B------:R-:W-:-:S00]  /*8580*/  NOP ;  /* 0x0000000000007918 */ /* 0x000fc00000000000 */
[----:B------:R-:W-:-:S00]  /*8590*/  NOP ;  /* 0x0000000000007918 */ /* 0x000fc00000000000 */
[----:B------:R-:W-:-:S00]  /*85a0*/  NOP ;  /* 0x0000000000007918 */ /* 0x000fc00000000000 */
[----:B------:R-:W-:-:S00]  /*85b0*/  NOP ;  /* 0x0000000000007918 */ /* 0x000fc00000000000 */
[----:B------:R-:W-:-:S00]  /*85c0*/  NOP ;  /* 0x0000000000007918 */ /* 0x000fc00000000000 */
[----:B------:R-:W-:-:S00]  /*85d0*/  NOP ;  /* 0x0000000000007918 */ /* 0x000fc00000000000 */
[----:B------:R-:W-:-:S00]  /*85e0*/  NOP ;  /* 0x0000000000007918 */ /* 0x000fc00000000000 */
[----:B------:R-:W-:-:S00]  /*85f0*/  NOP ;  /* 0x0000000000007918 */ /* 0x000fc00000000000 */
.L_x_166:


//--------------------- .nv.global.init           --------------------------
	.section	.nv.global.init,"aw",@progbits
.nv.global.init:
	.type		$str$27,@object
	.size		$str$27,($str$28 - $str$27)
$str$27:
        /*0000*/ 	.byte	0x28, 0x61, 0x64, 0x64, 0x72, 0x65, 0x73, 0x73, 0x20, 0x26, 0x20, 0x6d, 0x61, 0x73, 0x6b, 0x29
        /*0010*/ 	.byte	0x20, 0x3d, 0x3d, 0x20, 0x30, 0x00
	.type		$str$28,@object
	.size		$str$28,($str$26 - $str$28)
$str$28:
        /*0016*/ 	.byte	0x2f, 0x74, 0x6d, 0x70, 0x2f, 0x63, 0x75, 0x74, 0x6c, 0x61, 0x73, 0x73, 0x5f, 0x73, 0x77, 0x65
        /*0026*/ 	.byte	0x65, 0x70, 0x5f, 0x73, 0x72, 0x63, 0x2f, 0x69, 0x6e, 0x63, 0x6c, 0x75, 0x64, 0x65, 0x2f, 0x63
        /*0036*/ 	.byte	0x75, 0x74, 0x65, 0x2f, 0x70, 0x6f, 0x69, 0x6e, 0x74, 0x65, 0x72, 0x5f, 0x66, 0x6c, 0x61, 0x67
        /*0046*/ 	.byte	0x67, 0x65, 0x64, 0x2e, 0x68, 0x70, 0x70, 0x00
	.type		$str$26,@object
	.size		$str$26,($str$25 - $str$26)
$str$26:
        /*004e*/ 	.byte	0x2f, 0x74, 0x6d, 0x70, 0x2f, 0x63, 0x75, 0x74, 0x6c, 0x61, 0x73, 0x73, 0x5f, 0x73, 0x77, 0x65
        /*005e*/ 	.byte	0x65, 0x70, 0x5f, 0x73, 0x72, 0x63, 0x2f, 0x69, 0x6e, 0x63, 0x6c, 0x75, 0x64, 0x65, 0x2f, 0x63
        /*006e*/ 	.byte	0x75, 0x74, 0x65, 0x2f, 0x61, 0x74, 0x6f, 0x6d, 0x2f, 0x63, 0x6f, 0x70, 0x79, 0x5f, 0x74, 0x72
        /*007e*/ 	.byte	0x61, 0x69, 0x74, 0x73, 0x5f, 0x73, 0x6d, 0x31, 0x30, 0x30, 0x2e, 0x68, 0x70, 0x70, 0x00
	.type		$str$25,@object
	.size		$str$25,(__unnamed_1 - $str$25)
$str$25:
        /*008d*/ 	.byte	0x28, 0x28, 0x75, 0x69, 0x6e, 0x74, 0x33, 0x32, 0x5f, 0x74, 0x28, 0x74, 0x68, 0x72, 0x65, 0x61
        /*009d*/ 	.byte	0x64, 0x49, 0x64, 0x78, 0x2e, 0x78, 0x29, 0x20, 0x2f, 0x20, 0x33, 0x32, 0x29, 0x20, 0x25, 0x20
        /*00ad*/ 	.byte	0x34, 0x29, 0x20, 0x3d, 0x3d, 0x20, 0x28, 0x28, 0x28, 0x74, 0x6d, 0x65, 0x6d, 0x5f, 0x61, 0x64
        /*00bd*/ 	.byte	0x64, 0x72, 0x20, 0x3e, 0x3e, 0x20, 0x31, 0x36, 0x29, 0x20, 0x2f, 0x20, 0x33, 0x32, 0x29, 0x20
        /*00cd*/ 	.byte	0x25, 0x20, 0x34, 0x29, 0x00
	.type		__unnamed_1,@object
	.size		__unnamed_1,(__unnamed_2 - __unnamed_1)
__unnamed_1:
        /*00d2*/ 	.byte	0x61, 0x75, 0x74, 0x6f, 0x20, 0x63, 0x75, 0x74, 0x65, 0x3a, 0x3a, 0x61, 0x73, 0x5f, 0x70, 0x6f
        /* <DEDUP_REMOVED lines=24> */
        /*0262*/ 	.byte	0x3e, 0x3e, 0x5d, 0x00
	.type		__unnamed_2,@object
	.size		__unnamed_2,(.L_2 - __unnamed_2)
__unnamed_2:
        /* <DEDUP_REMOVED lines=41> */
.L_2:


//--------------------- .nv.shared._ZN7cutlass13device_kernelINS_4gemm6kernel13GemmUniversalIN4cute5tupleIJiiiiEEENS1_10collective13CollectiveMmaINS1_35MainloopSm100TmaUmmaWarpSpecializedILi5ELi2ELi4ENS5_IJNS4_1CILi2EEENSA_ILi1EEESC_EEEEENS5_IJNSA_ILi128EEESF_NSA_ILi32EEEEEEaNS5_IJlSC_lEEEaSI_NS4_8TiledMMAINS4_8MMA_AtomIJNS4_21SM100_MMA_S8_2x1SM_SSIaaiLi128ELi128ELNS4_4UMMA5MajorE0ELSN_0ELNSM_8SaturateE0EEEEEENS4_6LayoutINS5_IJSC_SC_SC_EEENS5_IJNSA_ILi0EEEST_ST_EEEEENS5_IJNS4_10UnderscoreESW_SW_EEEEENS4_18SM100_TMA_2SM_LOADENS4_14ComposedLayoutINS4_7SwizzleILi1ELi4ELi3EEENS4_18smem_ptr_flag_bitsILi8EEENSR_INS5_IJNSA_ILi8EEESG_EEENS5_IJSG_SC_EEEEEEEvNS4_8identityESZ_S19_vS1A_EENS_8epilogue10collective18CollectiveEpilogueINS1C_23Sm100TmaWarpSpecializedILi2ELi2ELi32ELb0ELb0EEEJNS5_IJNSA_ILi64EEESF_SG_EEENS5_IJNSR_IS1H_SC_EENSR_INS5_IJSG_SB_EEENS5_IJSC_S1H_EEEEEEEEaSI_aSI_NS1C_6fusion15FusionCallbacksIS1G_NS1O_17LinearCombinationIaiaiLNS_15FloatRoundStyleE2EEES1I_S1N_JEEENS4_5SM1004TMEM4LOAD26SM100_TMEM_LOAD_32dp32b32xENS4_13SM90_TMA_LOADES19_NS4_39AutoVectorizingCopyWithAssumedAlignmentILi128EEENS4_14SM90_TMA_STOREES19_S20_S20_EEEvvEEEEvNT_6ParamsE --------------------------
	.section	.nv.shared._ZN7cutlass13device_kernelINS_4gemm6kernel13GemmUniversalIN4cute5tupleIJiiiiEEENS1_10collective13CollectiveMmaINS1_35MainloopSm100TmaUmmaWarpSpecializedILi5ELi2ELi4ENS5_IJNS4_1CILi2EEENSA_ILi1EEESC_EEEEENS5_IJNSA_ILi128EEESF_NSA_ILi32EEEEEEaNS5_IJlSC_lEEEaSI_NS4_8TiledMMAINS4_8MMA_AtomIJNS4_21SM100_MMA_S8_2x1SM_SSIaaiLi128ELi128ELNS4_4UMMA5MajorE0ELSN_0ELNSM_8SaturateE0EEEEEENS4_6LayoutINS5_IJSC_SC_SC_EEENS5_IJNSA_ILi0EEEST_ST_EEEEENS5_IJNS4_10UnderscoreESW_SW_EEEEENS4_18SM100_TMA_2SM_LOADENS4_14ComposedLayoutINS4_7SwizzleILi1ELi4ELi3EEENS4_18smem_ptr_flag_bitsILi8EEENSR_INS5_IJNSA_ILi8EEESG_EEENS5_IJSG_SC_EEEEEEEvNS4_8identityESZ_S19_vS1A_EENS_8epilogue10collective18CollectiveEpilogueINS1C_23Sm100TmaWarpSpecializedILi2ELi2ELi32ELb0ELb0EEEJNS5_IJNSA_ILi64EEESF_SG_EEENS5_IJNSR_IS1H_SC_EENSR_INS5_IJSG_SB_EEENS5_IJSC_S1H_EEEEEEEEaSI_aSI_NS1C_6fusion15FusionCallbacksIS1G_NS1O_17LinearCombinationIaiaiLNS_15FloatRoundStyleE2EEES1I_S1N_JEEENS4_5SM1004TMEM4LOAD26SM100_TMEM_LOAD_32dp32b32xENS4_13SM90_TMA_LOADES19_NS4_39AutoVectorizingCopyWithAssumedAlignmentILi128EEENS4_14SM90_TMA_STOREES19_S20_S20_EEEvvEEEEvNT_6ParamsE,"aw",@nobits
	.sectionflags	@""
	.align	16
	.zero		1024


//--------------------- .nv.shared.reserved.0     --------------------------
	.section	.nv.shared.reserved.0,"aw",@nobits
	.weak		__nv_reservedSMEM_offset_0_alias
	.size		__nv_reservedSMEM_offset_0_alias, 0, 64
	.other		__nv_reservedSMEM_offset_0_alias,@"STO_CUDA_RESERVED_SHARED STV_DEFAULT"
__nv_reservedSMEM_offset_0_alias:
	.zero		0
.nv.shared.reserved.0:
	.zero		64
	.weak		__nv_reservedSMEM_tcgen05_partition
	.type		__nv_reservedSMEM_tcgen05_partition,@object
	.size		__nv_reservedSMEM_tcgen05_partition,(.L_0 - __nv_reservedSMEM_tcgen05_partition)
__nv_reservedSMEM_tcgen05_partition:
	.zero		32
.L_0:


//--------------------- .nv.global                --------------------------
	.section	.nv.global,"aw",@nobits
.nv.global:
	.type		_ZN40_INTERNAL_89e61a28_4_k_cu_fefc9c8d_115714cute1_E,@object
	.size		_ZN40_INTERNAL_89e61a28_4_k_cu_fefc9c8d_115714cute1_E,(_ZN40_INTERNAL_89e61a28_4_k_cu_fefc9c8d_115714cuda3std3__45__cpo6cbeginE - _ZN40_INTERNAL_89e61a28_4_k_cu_fefc9c8d_115714cute1_E)
_ZN40_INTERNAL_89e61a28_4_k_cu_fefc9c8d_115714cute1_E:
	.zero		1
	.type		_ZN40_INTERNAL_89e61a28_4_k_cu_fefc9c8d_115714cuda3std3__45__cpo6cbeginE,@object
	.size		_ZN40_INTERNAL_89e61a28_4_k_cu_fefc9c8d_115714cuda3std3__45__cpo6cbeginE,(_ZN40_INTERNAL_89e61a28_4_k_cu_fefc9c8d_115714cuda3std3__48in_placeE - _ZN40_INTERNAL_89e61a28_4_k_cu_fefc9c8d_115714cuda3std3__45__cpo6cbeginE)
_ZN40_INTERNAL_89e61a28_4_k_cu_fefc9c8d_115714cuda3std3__45__cpo6cbeginE:
	.zero		1
	.type		_ZN40_INTERNAL_89e61a28_4_k_cu_fefc9c8d_115714cuda3std3__48in_placeE,@object
	.size		_ZN40_INTERNAL_89e61a28_4_k_cu_fefc9c8d_115714cuda3std3__48in_placeE,(_ZN40_INTERNAL_89e61a28_4_k_cu_fefc9c8d_115714cuda3std6ranges3__45__cpo9iter_moveE - _ZN40_INTERNAL_89e61a28_4_k_cu_fefc9c8d_115714cuda3std3__48in_placeE)
_ZN40_INTERNAL_89e61a28_4_k_cu_fefc9c8d_115714cuda3std3__48in_placeE:
	.zero		1
	.type		_ZN40_INTERNAL_89e61a28_4_k_cu_fefc9c8d_115714cuda3std6ranges3__45__cpo9iter_moveE,@object
	.size		_ZN40_INTERNAL_89e61a28_4_k_cu_fefc9c8d_115714cuda3std6ranges3__45__cpo9iter_moveE,(_ZN40_INTERNAL_89e61a28_4_k_cu_fefc9c8d_115714cuda3std3__45__cpo5beginE - _ZN40_INTERNAL_89e61a28_4_k_cu_fefc9c8d_115714cuda3std6ranges3__45__cpo9iter_moveE)
_ZN40_INTERNAL_89e61a28_4_k_cu_fefc9c8d_115714cuda3std6ranges3__45__cpo9iter_moveE:
	.zero		1
	.type		_ZN40_INTERNAL_89e61a28_4_k_cu_fefc9c8d_115714cuda3std3__45__cpo5beginE,@object
	.size		_ZN40_INTERNAL_89e61a28_4_k_cu_fefc9c8d_115714cuda3std3__45__cpo5beginE,(_ZN40_INTERNAL_89e61a28_4_k_cu_fefc9c8d_115714cuda3std3__442_GLOBAL__N__89e61a28_4_k_cu_fefc9c8d_115716ignoreE - _ZN40_INTERNAL_89e61a28_4_k_cu_fefc9c8d_115714cuda3std3__45__cpo5beginE)
_ZN40_INTERNAL_89e61a28_4_k_cu_fefc9c8d_115714cuda3std3__45__cpo5beginE:
	.zero		1
	.type		_ZN40_INTERNAL_89e61a28_4_k_cu_fefc9c8d_115714cuda3std3__442_GLOBAL__N__89e61a28_4_k_cu_fefc9c8d_115716ignoreE,@object
	.size		_ZN40_INTERNAL_89e61a28_4_k_cu_fefc9c8d_115714cuda3std3__442_GLOBAL__N__89e61a28_4_k_cu_fefc9c8d_115716ignoreE,(_ZN40_INTERNAL_89e61a28_4_k_cu_fefc9c8d_115714cute7productE - _ZN40_INTERNAL_89e61a28_4_k_cu_fefc9c8d_115714cuda3std3__442_GLOBAL__N__89e61a28_4_k_cu_fefc9c8d_115716ignoreE)
_ZN40_INTERNAL_89e61a28_4_k_cu_fefc9c8d_115714cuda3std3__442_GLOBAL__N__89e61a28_4_k_cu_fefc9c8d_115716ignoreE:
	.zero		1
	.type		_ZN40_INTERNAL_89e61a28_4_k_cu_fefc9c8d_115714cute7productE,@object
	.size		_ZN40_INTERNAL_89e61a28_4_k_cu_fefc9c8d_115714cute7productE,(_ZN40_INTERNAL_89e61a28_4_k_cu_fefc9c8d_115714cuda3std3__45__cpo3endE - _ZN40_INTERNAL_89e61a28_4_k_cu_fefc9c8d_115714cute7productE)
_ZN40_INTERNAL_89e61a28_4_k_cu_fefc9c8d_115714cute7productE:
	.zero		1
	.type		_ZN40_INTERNAL_89e61a28_4_k_cu_fefc9c8d_115714cuda3std3__45__cpo3endE,@object
	.size		_ZN40_INTERNAL_89e61a28_4_k_cu_fefc9c8d_115714cuda3std3__45__cpo3endE,(_ZN40_INTERNAL_89e61a28_4_k_cu_fefc9c8d_115714cuda3std3__419piecewise_constructE - _ZN40_INTERNAL_89e61a28_4_k_cu_fefc9c8d_115714cuda3std3__45__cpo3endE)
_ZN40_INTERNAL_89e61a28_4_k_cu_fefc9c8d_115714cuda3std3__45__cpo3endE:
	.zero		1
	.type		_ZN40_INTERNAL_89e61a28_4_k_cu_fefc9c8d_115714cuda3std3__419piecewise_constructE,@object
	.size		_ZN40_INTERNAL_89e61a28_4_k_cu_fefc9c8d_115714cuda3std3__419piecewise_constructE,(_ZN40_INTERNAL_89e61a28_4_k_cu_fefc9c8d_115714cuda3std3__45__cpo4cendE - _ZN40_INTERNAL_89e61a28_4_k_cu_fefc9c8d_115714cuda3std3__419piecewise_constructE)
_ZN40_INTERNAL_89e61a28_4_k_cu_fefc9c8d_115714cuda3std3__419piecewise_constructE:
	.zero		1
	.type		_ZN40_INTERNAL_89e61a28_4_k_cu_fefc9c8d_115714cuda3std3__45__cpo4cendE,@object
	.size		_ZN40_INTERNAL_89e61a28_4_k_cu_fefc9c8d_115714cuda3std3__45__cpo4cendE,(_ZN40_INTERNAL_89e61a28_4_k_cu_fefc9c8d_115714cuda3std6ranges3__45__cpo4swapE - _ZN40_INTERNAL_89e61a28_4_k_cu_fefc9c8d_115714cuda3std3__45__cpo4cendE)
_ZN40_INTERNAL_89e61a28_4_k_cu_fefc9c8d_115714cuda3std3__45__cpo4cendE:
	.zero		1
	.type		_ZN40_INTERNAL_89e61a28_4_k_cu_fefc9c8d_115714cuda3std6ranges3__45__cpo4swapE,@object
	.size		_ZN40_INTERNAL_89e61a28_4_k_cu_fefc9c8d_115714cuda3std6ranges3__45__cpo4swapE,(.L_10 - _ZN40_INTERNAL_89e61a28_4_k_cu_fefc9c8d_115714cuda3std6ranges3__45__cpo4swapE)
_ZN40_INTERNAL_89e61a28_4_k_cu_fefc9c8d_115714cuda3std6ranges3__45__cpo4swapE:
	.zero		1
.L_10:


//--------------------- .nv.constant0._ZN7cutlass13device_kernelINS_4gemm6kernel13GemmUniversalIN4cute5tupleIJiiiiEEENS1_10collective13CollectiveMmaINS1_35MainloopSm100TmaUmmaWarpSpecializedILi5ELi2ELi4ENS5_IJNS4_1CILi2EEENSA_ILi1EEESC_EEEEENS5_IJNSA_ILi128EEESF_NSA_ILi32EEEEEEaNS5_IJlSC_lEEEaSI_NS4_8TiledMMAINS4_8MMA_AtomIJNS4_21SM100_MMA_S8_2x1SM_SSIaaiLi128ELi128ELNS4_4UMMA5MajorE0ELSN_0ELNSM_8SaturateE0EEEEEENS4_6LayoutINS5_IJSC_SC_SC_EEENS5_IJNSA_ILi0EEEST_ST_EEEEENS5_IJNS4_10UnderscoreESW_SW_EEEEENS4_18SM100_TMA_2SM_LOADENS4_14ComposedLayoutINS4_7SwizzleILi1ELi4ELi3EEENS4_18smem_ptr_flag_bitsILi8EEENSR_INS5_IJNSA_ILi8EEESG_EEENS5_IJSG_SC_EEEEEEEvNS4_8identityESZ_S19_vS1A_EENS_8epilogue10collective18CollectiveEpilogueINS1C_23Sm100TmaWarpSpecializedILi2ELi2ELi32ELb0ELb0EEEJNS5_IJNSA_ILi64EEESF_SG_EEENS5_IJNSR_IS1H_SC_EENSR_INS5_IJSG_SB_EEENS5_IJSC_S1H_EEEEEEEEaSI_aSI_NS1C_6fusion15FusionCallbacksIS1G_NS1O_17LinearCombinationIaiaiLNS_15FloatRoundStyleE2EEES1I_S1N_JEEENS4_5SM1004TMEM4LOAD26SM100_TMEM_LOAD_32dp32b32xENS4_13SM90_TMA_LOADES19_NS4_39AutoVectorizingCopyWithAssumedAlignmentILi128EEENS4_14SM90_TMA_STOREES19_S20_S20_EEEvvEEEEvNT_6ParamsE --------------------------
	.section	.nv.constant0._ZN7cutlass13device_kernelINS_4gemm6kernel13GemmUniversalIN4cute5tupleIJiiiiEEENS1_10collective13CollectiveMmaINS1_35MainloopSm100TmaUmmaWarpSpecializedILi5ELi2ELi4ENS5_IJNS4_1CILi2EEENSA_ILi1EEESC_EEEEENS5_IJNSA_ILi128EEESF_NSA_ILi32EEEEEEaNS5_IJlSC_lEEEaSI_NS4_8TiledMMAINS4_8MMA_AtomIJNS4_21SM100_MMA_S8_2x1SM_SSIaaiLi128ELi128ELNS4_4UMMA5MajorE0ELSN_0ELNSM_8SaturateE0EEEEEENS4_6LayoutINS5_IJSC_SC_SC_EEENS5_IJNSA_ILi0EEEST_ST_EEEEENS5_IJNS4_10UnderscoreESW_SW_EEEEENS4_18SM100_TMA_2SM_LOADENS4_14ComposedLayoutINS4_7SwizzleILi1ELi4ELi3EEENS4_18smem_ptr_flag_bitsILi8EEENSR_INS5_IJNSA_ILi8EEESG_EEENS5_IJSG_SC_EEEEEEEvNS4_8identityESZ_S19_vS1A_EENS_8epilogue10collective18CollectiveEpilogueINS1C_23Sm100TmaWarpSpecializedILi2ELi2ELi32ELb0ELb0EEEJNS5_IJNSA_ILi64EEESF_SG_EEENS5_IJNSR_IS1H_SC_EENSR_INS5_IJSG_SB_EEENS5_IJSC_S1H_EEEEEEEEaSI_aSI_NS1C_6fusion15FusionCallbacksIS1G_NS1O_17LinearCombinationIaiaiLNS_15FloatRoundStyleE2EEES1I_S1N_JEEENS4_5SM1004TMEM4LOAD26SM100_TMEM_LOAD_32dp32b32xENS4_13SM90_TMA_LOADES19_NS4_39AutoVectorizingCopyWithAssumedAlignmentILi128EEENS4_14SM90_TMA_STOREES19_S20_S20_EEEvvEEEEvNT_6ParamsE,"a",@progbits
	.sectionflags	@""
	.align	4
.nv.constant0._ZN7cutlass13device_kernelINS_4gemm6kernel13GemmUniversalIN4cute5tupleIJiiiiEEENS1_10collective13CollectiveMmaINS1_35MainloopSm100TmaUmmaWarpSpecializedILi5ELi2ELi4ENS5_IJNS4_1CILi2EEENSA_ILi1EEESC_EEEEENS5_IJNSA_ILi128EEESF_NSA_ILi32EEEEEEaNS5_IJlSC_lEEEaSI_NS4_8TiledMMAINS4_8MMA_AtomIJNS4_21SM100_MMA_S8_2x1SM_SSIaaiLi128ELi128ELNS4_4UMMA5MajorE0ELSN_0ELNSM_8SaturateE0EEEEEENS4_6LayoutINS5_IJSC_SC_SC_EEENS5_IJNSA_ILi0EEEST_ST_EEEEENS5_IJNS4_10UnderscoreESW_SW_EEEEENS4_18SM100_TMA_2SM_LOADENS4_14ComposedLayoutINS4_7SwizzleILi1ELi4ELi3EEENS4_18smem_ptr_flag_bitsILi8EEENSR_INS5_IJNSA_ILi8EEESG_EEENS5_IJSG_SC_EEEEEEEvNS4_8identityESZ_S19_vS1A_EENS_8epilogue10collective18CollectiveEpilogueINS1C_23Sm100TmaWarpSpecializedILi2ELi2ELi32ELb0ELb0EEEJNS5_IJNSA_ILi64EEESF_SG_EEENS5_IJNSR_IS1H_SC_EENSR_INS5_IJSG_SB_EEENS5_IJSC_S1H_EEEEEEEEaSI_aSI_NS1C_6fusion15FusionCallbacksIS1G_NS1O_17LinearCombinationIaiaiLNS_15FloatRoundStyleE2EEES1I_S1N_JEEENS4_5SM1004TMEM4LOAD26SM100_TMEM_LOAD_32dp32b32xENS4_13SM90_TMA_LOADES19_NS4_39AutoVectorizingCopyWithAssumedAlignmentILi128EEENS4_14SM90_TMA_STOREES19_S20_S20_EEEvvEEEEvNT_6ParamsE:
	.zero		2944


//--------------------- SYMBOLS --------------------------

	.type		.nv.reservedSmem.offset0,@object
	.size		.nv.reservedSmem.offset0,0x4
	.type		.nv.reservedSmem.cap,@object
	.size		.nv.reservedSmem.cap,0x4
	.type		__assertfail,@function
